// auto-generated by cutlass_sweep.gemm — config: {"arch": "sm_90", "cluster_m": 2, "cluster_n": 2, "dtype": "bf16", "dtype_b": "bf16", "layout": "nt", "stages": 0, "tile_k": 32, "tile_m": 128, "tile_n": 64}
#include "cutlass/cutlass.h"
#include "cutlass/gemm/collective/collective_builder.hpp"
#include "cutlass/gemm/device/gemm_universal_adapter.h"
#include "cutlass/gemm/kernel/gemm_universal.hpp"
#include "cutlass/epilogue/collective/collective_builder.hpp"

using ElemA = cutlass::bfloat16_t;
using ElemB = cutlass::bfloat16_t;
using ElemCD = cutlass::bfloat16_t;
using Acc  = float;
using TileShape    = cute::Shape<cute::_128, cute::_64, cute::_32>;
using ClusterShape = cute::Shape<cute::_2, cute::_2, cute::_1>;

using CollectiveEpilogue = typename cutlass::epilogue::collective::CollectiveBuilder<
    cutlass::arch::Sm90, cutlass::arch::OpClassTensorOp,
    TileShape, ClusterShape,
    cutlass::epilogue::collective::EpilogueTileAuto,
    Acc, Acc,
    ElemCD, cutlass::layout::RowMajor, 128 / cutlass::sizeof_bits<ElemCD>::value,
    ElemCD, cutlass::layout::RowMajor, 128 / cutlass::sizeof_bits<ElemCD>::value,
    cutlass::epilogue::collective::EpilogueScheduleAuto
  >::CollectiveOp;

using CollectiveMainloop = typename cutlass::gemm::collective::CollectiveBuilder<
    cutlass::arch::Sm90, cutlass::arch::OpClassTensorOp,
    ElemA, cutlass::layout::RowMajor, 128 / cutlass::sizeof_bits<ElemA>::value,
    ElemB, cutlass::layout::ColumnMajor, 128 / cutlass::sizeof_bits<ElemB>::value,
    Acc,
    TileShape, ClusterShape,
    cutlass::gemm::collective::StageCountAutoCarveout<static_cast<int>(sizeof(typename CollectiveEpilogue::SharedStorage))>,
    cutlass::gemm::collective::KernelScheduleAuto
  >::CollectiveOp;

using GemmKernel = cutlass::gemm::kernel::GemmUniversal<
    cute::Shape<int,int,int,int>,
    CollectiveMainloop,
    CollectiveEpilogue
>;
using Gemm = cutlass::gemm::device::GemmUniversalAdapter<GemmKernel>;

// Force the device kernel symbol into the cubin without needing a host main.
auto* _anchor = &cutlass::device_kernel<GemmKernel>;


// ===== COMPILED SASS (sm_90a) =====

	.target	sm_90a

	.elftype	@"ET_EXEC"


//--------------------- .note.nv.tkinfo           --------------------------
	.section	.note.nv.tkinfo,"",@"SHT_NOTE"
	.sectionflags	@"SHF_NOTE_NV_TKINFO"
	.tkinfo
        /*0018*/ 	.word	0x00000002
        /*0030*/ 	.string	""
        /*0030*/ 	.string	"ptxas"
        /*0030*/ 	.string	"Cuda compilation tools, release 13.0, V13.0.88"
        /*0030*/ 	.string	"Build cuda_13.0.r13.0/compiler.36424714_0"
        /*0030*/ 	.string	"-arch sm_90a -m 64 "



//--------------------- .note.nv.cuinfo           --------------------------
	.section	.note.nv.cuinfo,"",@"SHT_NOTE"
	.sectionflags	@"SHF_NOTE_NV_CUINFO"
        /*0018*/ 	.short	0x0002
        /*001a*/ 	.short	0x005a
        /*001c*/ 	.short	0x0082
	.zero		2


//--------------------- .nv.info                  --------------------------
	.section	.nv.info,"",@"SHT_CUDA_INFO"
	.align	4


	//----- nvinfo : EIATTR_REGCOUNT
	.align		4
        /*0000*/ 	.byte	0x04, 0x2f
        /*0002*/ 	.short	(.L_15 - .L_14)
	.align		4
.L_14:
        /*0004*/ 	.word	index@(_ZN7cutlass13device_kernelINS_4gemm6kernel13GemmUniversalIN4cute5tupleIJiiiiEEENS1_10collective13CollectiveMmaINS1_34MainloopSm90TmaGmmaWarpSpecializedILi18ENS5_IJNS4_1CILi2EEESB_NSA_ILi1EEEEEENS1_35KernelTmaWarpSpecializedCooperativeEEENS5_IJNSA_ILi128EEENSA_ILi64EEENSA_ILi32EEEEEENS_10bfloat16_tENS5_IJlSC_lEEESK_SL_NS4_8TiledMMAINS4_8MMA_AtomIJNS4_4SM904GMMA27MMA_64x64x16_F32BF16BF16_SSILNSP_5MajorE0ELSR_0ELNSP_7ScaleInE1ELSS_1EEEEEENS4_6LayoutINS5_IJSB_SC_SC_EEENS5_IJSC_NSA_ILi0EEESX_EEEEENS5_IJNS4_10UnderscoreES10_S10_EEEEENS4_23SM90_TMA_LOAD_MULTICASTENS4_14ComposedLayoutINS4_7SwizzleILi2ELi4ELi3EEENS4_18smem_ptr_flag_bitsILi16EEENSV_INS5_IJNSA_ILi8EEESI_EEENS5_IJSI_SC_EEEEEEEvNS4_8identityES13_S1D_vS1E_EENS_8epilogue10collective6detail29Sm90TmaWarpSpecializedAdapterINS1H_15DefaultEpilogueISK_SL_SL_NS1G_6thread17LinearCombinationISK_Li1EffLNS1L_9ScaleType4KindE0ELNS_15FloatRoundStyleE2ESK_EENS1_15EpilogueDefaultEEEEEvvEEEEvNT_6ParamsE)
        /*0008*/ 	.word	0x000000a8


	//----- nvinfo : EIATTR_FRAME_SIZE
	.align		4
.L_15:
        /*000c*/ 	.byte	0x04, 0x11
        /*000e*/ 	.short	(.L_17 - .L_16)
	.align		4
.L_16:
        /*0010*/ 	.word	index@(_ZN7cutlass13device_kernelINS_4gemm6kernel13GemmUniversalIN4cute5tupleIJiiiiEEENS1_10collective13CollectiveMmaINS1_34MainloopSm90TmaGmmaWarpSpecializedILi18ENS5_IJNS4_1CILi2EEESB_NSA_ILi1EEEEEENS1_35KernelTmaWarpSpecializedCooperativeEEENS5_IJNSA_ILi128EEENSA_ILi64EEENSA_ILi32EEEEEENS_10bfloat16_tENS5_IJlSC_lEEESK_SL_NS4_8TiledMMAINS4_8MMA_AtomIJNS4_4SM904GMMA27MMA_64x64x16_F32BF16BF16_SSILNSP_5MajorE0ELSR_0ELNSP_7ScaleInE1ELSS_1EEEEEENS4_6LayoutINS5_IJSB_SC_SC_EEENS5_IJSC_NSA_ILi0EEESX_EEEEENS5_IJNS4_10UnderscoreES10_S10_EEEEENS4_23SM90_TMA_LOAD_MULTICASTENS4_14ComposedLayoutINS4_7SwizzleILi2ELi4ELi3EEENS4_18smem_ptr_flag_bitsILi16EEENSV_INS5_IJNSA_ILi8EEESI_EEENS5_IJSI_SC_EEEEEEEvNS4_8identityES13_S1D_vS1E_EENS_8epilogue10collective6detail29Sm90TmaWarpSpecializedAdapterINS1H_15DefaultEpilogueISK_SL_SL_NS1G_6thread17LinearCombinationISK_Li1EffLNS1L_9ScaleType4KindE0ELNS_15FloatRoundStyleE2ESK_EENS1_15EpilogueDefaultEEEEEvvEEEEvNT_6ParamsE)
        /*0014*/ 	.word	0x00000000


	//----- nvinfo : EIATTR_MIN_STACK_SIZE
	.align		4
.L_17:
        /*0018*/ 	.byte	0x04, 0x12
        /*001a*/ 	.short	(.L_19 - .L_18)
	.align		4
.L_18:
        /*001c*/ 	.word	index@(_ZN7cutlass13device_kernelINS_4gemm6kernel13GemmUniversalIN4cute5tupleIJiiiiEEENS1_10collective13CollectiveMmaINS1_34MainloopSm90TmaGmmaWarpSpecializedILi18ENS5_IJNS4_1CILi2EEESB_NSA_ILi1EEEEEENS1_35KernelTmaWarpSpecializedCooperativeEEENS5_IJNSA_ILi128EEENSA_ILi64EEENSA_ILi32EEEEEENS_10bfloat16_tENS5_IJlSC_lEEESK_SL_NS4_8TiledMMAINS4_8MMA_AtomIJNS4_4SM904GMMA27MMA_64x64x16_F32BF16BF16_SSILNSP_5MajorE0ELSR_0ELNSP_7ScaleInE1ELSS_1EEEEEENS4_6LayoutINS5_IJSB_SC_SC_EEENS5_IJSC_NSA_ILi0EEESX_EEEEENS5_IJNS4_10UnderscoreES10_S10_EEEEENS4_23SM90_TMA_LOAD_MULTICASTENS4_14ComposedLayoutINS4_7SwizzleILi2ELi4ELi3EEENS4_18smem_ptr_flag_bitsILi16EEENSV_INS5_IJNSA_ILi8EEESI_EEENS5_IJSI_SC_EEEEEEEvNS4_8identityES13_S1D_vS1E_EENS_8epilogue10collective6detail29Sm90TmaWarpSpecializedAdapterINS1H_15DefaultEpilogueISK_SL_SL_NS1G_6thread17LinearCombinationISK_Li1EffLNS1L_9ScaleType4KindE0ELNS_15FloatRoundStyleE2ESK_EENS1_15EpilogueDefaultEEEEEvvEEEEvNT_6ParamsE)
        /*0020*/ 	.word	0x00000000
.L_19:


//--------------------- .nv.compat                --------------------------
	.section	.nv.compat,"",@"SHT_CUDA_COMPAT_INFO"
	.align	4
        /*0000*/ 	.byte	0x02, 0x09, 0x01, 0x00, 0x02, 0x02, 0x04, 0x00, 0x02, 0x05, 0x05, 0x00, 0x03, 0x07, 0x01, 0x01
        /*0010*/ 	.byte	0x02, 0x03, 0x01, 0x00, 0x02, 0x06, 0x01, 0x00, 0x04, 0x0b, 0x08, 0x00, 0x00, 0x00, 0x00, 0x00
        /*0020*/ 	.byte	0x00, 0x00, 0x00, 0x00


//--------------------- .nv.info._ZN7cutlass13device_kernelINS_4gemm6kernel13GemmUniversalIN4cute5tupleIJiiiiEEENS1_10collective13CollectiveMmaINS1_34MainloopSm90TmaGmmaWarpSpecializedILi18ENS5_IJNS4_1CILi2EEESB_NSA_ILi1EEEEEENS1_35KernelTmaWarpSpecializedCooperativeEEENS5_IJNSA_ILi128EEENSA_ILi64EEENSA_ILi32EEEEEENS_10bfloat16_tENS5_IJlSC_lEEESK_SL_NS4_8TiledMMAINS4_8MMA_AtomIJNS4_4SM904GMMA27MMA_64x64x16_F32BF16BF16_SSILNSP_5MajorE0ELSR_0ELNSP_7ScaleInE1ELSS_1EEEEEENS4_6LayoutINS5_IJSB_SC_SC_EEENS5_IJSC_NSA_ILi0EEESX_EEEEENS5_IJNS4_10UnderscoreES10_S10_EEEEENS4_23SM90_TMA_LOAD_MULTICASTENS4_14ComposedLayoutINS4_7SwizzleILi2ELi4ELi3EEENS4_18smem_ptr_flag_bitsILi16EEENSV_INS5_IJNSA_ILi8EEESI_EEENS5_IJSI_SC_EEEEEEEvNS4_8identityES13_S1D_vS1E_EENS_8epilogue10collective6detail29Sm90TmaWarpSpecializedAdapterINS1H_15DefaultEpilogueISK_SL_SL_NS1G_6thread17LinearCombinationISK_Li1EffLNS1L_9ScaleType4KindE0ELNS_15FloatRoundStyleE2ESK_EENS1_15EpilogueDefaultEEEEEvvEEEEvNT_6ParamsE --------------------------
	.section	.nv.info._ZN7cutlass13device_kernelINS_4gemm6kernel13GemmUniversalIN4cute5tupleIJiiiiEEENS1_10collective13CollectiveMmaINS1_34MainloopSm90TmaGmmaWarpSpecializedILi18ENS5_IJNS4_1CILi2EEESB_NSA_ILi1EEEEEENS1_35KernelTmaWarpSpecializedCooperativeEEENS5_IJNSA_ILi128EEENSA_ILi64EEENSA_ILi32EEEEEENS_10bfloat16_tENS5_IJlSC_lEEESK_SL_NS4_8TiledMMAINS4_8MMA_AtomIJNS4_4SM904GMMA27MMA_64x64x16_F32BF16BF16_SSILNSP_5MajorE0ELSR_0ELNSP_7ScaleInE1ELSS_1EEEEEENS4_6LayoutINS5_IJSB_SC_SC_EEENS5_IJSC_NSA_ILi0EEESX_EEEEENS5_IJNS4_10UnderscoreES10_S10_EEEEENS4_23SM90_TMA_LOAD_MULTICASTENS4_14ComposedLayoutINS4_7SwizzleILi2ELi4ELi3EEENS4_18smem_ptr_flag_bitsILi16EEENSV_INS5_IJNSA_ILi8EEESI_EEENS5_IJSI_SC_EEEEEEEvNS4_8identityES13_S1D_vS1E_EENS_8epilogue10collective6detail29Sm90TmaWarpSpecializedAdapterINS1H_15DefaultEpilogueISK_SL_SL_NS1G_6thread17LinearCombinationISK_Li1EffLNS1L_9ScaleType4KindE0ELNS_15FloatRoundStyleE2ESK_EENS1_15EpilogueDefaultEEEEEvvEEEEvNT_6ParamsE,"",@"SHT_CUDA_INFO"
	.sectionflags	@""
	.align	4


	//----- nvinfo : EIATTR_CUDA_API_VERSION
	.align		4
        /*0000*/ 	.byte	0x04, 0x37
        /*0002*/ 	.short	(.L_21 - .L_20)
.L_20:
        /*0004*/ 	.word	0x00000082


	//----- nvinfo : EIATTR_KPARAM_INFO
	.align		4
.L_21:
        /*0008*/ 	.byte	0x04, 0x17
        /*000a*/ 	.short	(.L_23 - .L_22)
.L_22:
        /*000c*/ 	.word	0x00000000
        /*0010*/ 	.short	0x0000
        /*0012*/ 	.short	0x0070
        /*0014*/ 	.byte	0x00, 0xf0, 0x01, 0x10


	//----- nvinfo : EIATTR_SPARSE_MMA_MASK
	.align		4
.L_23:
        /*0018*/ 	.byte	0x03, 0x50
        /*001a*/ 	.short	0x0000


	//----- nvinfo : EIATTR_MAXREG_COUNT
	.align		4
        /*001c*/ 	.byte	0x03, 0x1b
        /*001e*/ 	.short	0x00a8


	//----- nvinfo : EIATTR_NUM_BARRIERS
	.align		4
        /*0020*/ 	.byte	0x02, 0x4c
        /*0022*/ 	.byte	0x01
	.zero		1


	//----- nvinfo : EIATTR_EXTERNS
	.align		4
        /*0024*/ 	.byte	0x04, 0x0f
        /*0026*/ 	.short	(.L_25 - .L_24)


	//   ....[0]....
	.align		4
.L_24:
        /*0028*/ 	.word	index@(__assertfail)


	//----- nvinfo : EIATTR_MERCURY_ISA_VERSION
	.align		4
.L_25:
        /*002c*/ 	.byte	0x03, 0x5f
        /*002e*/ 	.short	0x0101


	//----- nvinfo : EIATTR_INT_WARP_WIDE_INSTR_OFFSETS
	.align		4
        /*0030*/ 	.byte	0x04, 0x31
        /*0032*/ 	.short	(.L_27 - .L_26)


	//   ....[0]....
.L_26:
        /*0034*/ 	.word	0x00000670


	//   ....[1]....
        /*0038*/ 	.word	0x000006a0


	//   ....[2]....
        /*003c*/ 	.word	0x00000860


	//----- nvinfo : EIATTR_COOP_GROUP_MASK_REGIDS
	.align		4
.L_27:
        /*0040*/ 	.byte	0x04, 0x29
        /*0042*/ 	.short	(.L_29 - .L_28)


	//   ....[0]....
.L_28:
        /*0044*/ 	.word	0xffffffff


	//   ....[1]....
        /*0048*/ 	.word	0xffffffff


	//   ....[2]....
        /*004c*/ 	.word	0xffffffff


	//   ....[3]....
        /*0050*/ 	.word	0xffffffff


	//   ....[4]....
        /*0054*/ 	.word	0xffffffff


	//   ....[5]....
        /*0058*/ 	.word	0xffffffff


	//----- nvinfo : EIATTR_COOP_GROUP_INSTR_OFFSETS
	.align		4
.L_29:
        /*005c*/ 	.byte	0x04, 0x28
        /*005e*/ 	.short	(.L_31 - .L_30)


	//   ....[0]....
.L_30:
        /*0060*/ 	.word	0x00000060


	//   ....[1]....
        /*0064*/ 	.word	0x00000070


	//   ....[2]....
        /*0068*/ 	.word	0x00000130


	//   ....[3]....
        /*006c*/ 	.word	0x000004c0


	//   ....[4]....
        /*0070*/ 	.word	0x000009e0


	//   ....[5]....
        /*0074*/ 	.word	0x00001420


	//----- nvinfo : EIATTR_REG_RECONFIG
	.align		4
.L_31:
        /*0078*/ 	.byte	0x01, 0x54
	.zero		2


	//----- nvinfo : EIATTR_SYSCALL_OFFSETS
	.align		4
        /*007c*/ 	.byte	0x04, 0x46
        /*007e*/ 	.short	(.L_33 - .L_32)


	//   ....[0]....
.L_32:
        /*0080*/ 	.word	0x000015e0


	//----- nvinfo : EIATTR_MBARRIER_INSTR_OFFSETS
	.align		4
.L_33:
        /*0084*/ 	.byte	0x04, 0x39
        /*0086*/ 	.short	(.L_35 - .L_34)


	//   ....[0]....
.L_34:
        /*0088*/ 	.word	0x00000250
        /*008c*/ 	.word	0x000000ff
        /*0090*/ 	.word	0x00000000
        /*0094*/ 	.short	0x0100
        /*0096*/ 	.byte	0x08
	.zero		1


	//   ....[1]....
        /*0098*/ 	.word	0x00000260
        /*009c*/ 	.word	0x000000ff
        /*00a0*/ 	.word	0x00000090
        /*00a4*/ 	.short	0x0100
        /*00a6*/ 	.byte	0x08
	.zero		1


	//   ....[2]....
        /*00a8*/ 	.word	0x00000270
        /*00ac*/ 	.word	0x000000ff
        /*00b0*/ 	.word	0x00000008
        /*00b4*/ 	.short	0x0100
        /*00b6*/ 	.byte	0x08
	.zero		1


	//   ....[3]....
        /*00b8*/ 	.word	0x00000280
        /*00bc*/ 	.word	0x000000ff
        /*00c0*/ 	.word	0x00000098
        /*00c4*/ 	.short	0x0100
        /*00c6*/ 	.byte	0x08
	.zero		1


	//   ....[4]....
        /*00c8*/ 	.word	0x00000290
        /*00cc*/ 	.word	0x000000ff
        /*00d0*/ 	.word	0x00000010
        /*00d4*/ 	.short	0x0100
        /*00d6*/ 	.byte	0x08
	.zero		1


	//   ....[5]....
        /*00d8*/ 	.word	0x000002a0
        /*00dc*/ 	.word	0x000000ff
        /*00e0*/ 	.word	0x000000a0
        /*00e4*/ 	.short	0x0100
        /*00e6*/ 	.byte	0x08
	.zero		1


	//   ....[6]....
        /*00e8*/ 	.word	0x000002b0
        /*00ec*/ 	.word	0x000000ff
        /*00f0*/ 	.word	0x00000018
        /*00f4*/ 	.short	0x0100
        /*00f6*/ 	.byte	0x08
	.zero		1


	//   ....[7]....
        /*00f8*/ 	.word	0x000002c0
        /*00fc*/ 	.word	0x000000ff
        /*0100*/ 	.word	0x000000a8
        /*0104*/ 	.short	0x0100
        /*0106*/ 	.byte	0x08
	.zero		1


	//   ....[8]....
        /*0108*/ 	.word	0x000002d0
        /*010c*/ 	.word	0x000000ff
        /*0110*/ 	.word	0x00000020
        /*0114*/ 	.short	0x0100
        /*0116*/ 	.byte	0x08
	.zero		1


	//   ....[9]....
        /*0118*/ 	.word	0x000002e0
        /*011c*/ 	.word	0x000000ff
        /*0120*/ 	.word	0x000000b0
        /*0124*/ 	.short	0x0100
        /*0126*/ 	.byte	0x08
	.zero		1


	//   ....[10]....
        /*0128*/ 	.word	0x000002f0
        /*012c*/ 	.word	0x000000ff
        /*0130*/ 	.word	0x00000028
        /*0134*/ 	.short	0x0100
        /*0136*/ 	.byte	0x08
	.zero		1


	//   ....[11]....
        /*0138*/ 	.word	0x00000300
        /*013c*/ 	.word	0x000000ff
        /*0140*/ 	.word	0x000000b8
        /*0144*/ 	.short	0x0100
        /*0146*/ 	.byte	0x08
	.zero		1


	//   ....[12]....
        /*0148*/ 	.word	0x00000310
        /*014c*/ 	.word	0x000000ff
        /*0150*/ 	.word	0x00000030
        /*0154*/ 	.short	0x0100
        /*0156*/ 	.byte	0x08
	.zero		1


	//   ....[13]....
        /*0158*/ 	.word	0x00000320
        /*015c*/ 	.word	0x000000ff
        /*0160*/ 	.word	0x000000c0
        /*0164*/ 	.short	0x0100
        /*0166*/ 	.byte	0x08
	.zero		1


	//   ....[14]....
        /*0168*/ 	.word	0x00000330
        /*016c*/ 	.word	0x000000ff
        /*0170*/ 	.word	0x00000038
        /*0174*/ 	.short	0x0100
        /*0176*/ 	.byte	0x08
	.zero		1


	//   ....[15]....
        /*0178*/ 	.word	0x00000340
        /*017c*/ 	.word	0x000000ff
        /*0180*/ 	.word	0x000000c8
        /*0184*/ 	.short	0x0100
        /*0186*/ 	.byte	0x08
	.zero		1


	//   ....[16]....
        /*0188*/ 	.word	0x00000350
        /*018c*/ 	.word	0x000000ff
        /*0190*/ 	.word	0x00000040
        /*0194*/ 	.short	0x0100
        /*0196*/ 	.byte	0x08
	.zero		1


	//   ....[17]....
        /*0198*/ 	.word	0x00000360
        /*019c*/ 	.word	0x000000ff
        /*01a0*/ 	.word	0x000000d0
        /*01a4*/ 	.short	0x0100
        /*01a6*/ 	.byte	0x08
	.zero		1


	//   ....[18]....
        /*01a8*/ 	.word	0x00000370
        /*01ac*/ 	.word	0x000000ff
        /*01b0*/ 	.word	0x00000048
        /*01b4*/ 	.short	0x0100
        /*01b6*/ 	.byte	0x08
	.zero		1


	//   ....[19]....
        /*01b8*/ 	.word	0x00000380
        /*01bc*/ 	.word	0x000000ff
        /*01c0*/ 	.word	0x000000d8
        /*01c4*/ 	.short	0x0100
        /*01c6*/ 	.byte	0x08
	.zero		1


	//   ....[20]....
        /*01c8*/ 	.word	0x00000390
        /*01cc*/ 	.word	0x000000ff
        /*01d0*/ 	.word	0x00000050
        /*01d4*/ 	.short	0x0100
        /*01d6*/ 	.byte	0x08
	.zero		1


	//   ....[21]....
        /*01d8*/ 	.word	0x000003a0
        /*01dc*/ 	.word	0x000000ff
        /*01e0*/ 	.word	0x000000e0
        /*01e4*/ 	.short	0x0100
        /*01e6*/ 	.byte	0x08
	.zero		1


	//   ....[22]....
        /*01e8*/ 	.word	0x000003b0
        /*01ec*/ 	.word	0x000000ff
        /*01f0*/ 	.word	0x00000058
        /*01f4*/ 	.short	0x0100
        /*01f6*/ 	.byte	0x08
	.zero		1


	//   ....[23]....
        /*01f8*/ 	.word	0x000003c0
        /*01fc*/ 	.word	0x000000ff
        /*0200*/ 	.word	0x000000e8
        /*0204*/ 	.short	0x0100
        /*0206*/ 	.byte	0x08
	.zero		1


	//   ....[24]....
        /*0208*/ 	.word	0x000003d0
        /*020c*/ 	.word	0x000000ff
        /*0210*/ 	.word	0x00000060
        /*0214*/ 	.short	0x0100
        /*0216*/ 	.byte	0x08
	.zero		1


	//   ....[25]....
        /*0218*/ 	.word	0x000003e0
        /*021c*/ 	.word	0x000000ff
        /*0220*/ 	.word	0x000000f0
        /*0224*/ 	.short	0x0100
        /*0226*/ 	.byte	0x08
	.zero		1


	//   ....[26]....
        /*0228*/ 	.word	0x000003f0
        /*022c*/ 	.word	0x000000ff
        /*0230*/ 	.word	0x00000068
        /*0234*/ 	.short	0x0100
        /*0236*/ 	.byte	0x08
	.zero		1


	//   ....[27]....
        /*0238*/ 	.word	0x00000400
        /*023c*/ 	.word	0x000000ff
        /*0240*/ 	.word	0x000000f8
        /*0244*/ 	.short	0x0100
        /*0246*/ 	.byte	0x08
	.zero		1


	//   ....[28]....
        /*0248*/ 	.word	0x00000410
        /*024c*/ 	.word	0x000000ff
        /*0250*/ 	.word	0x00000070
        /*0254*/ 	.short	0x0100
        /*0256*/ 	.byte	0x08
	.zero		1


	//   ....[29]....
        /*0258*/ 	.word	0x00000420
        /*025c*/ 	.word	0x000000ff
        /*0260*/ 	.word	0x00000100
        /*0264*/ 	.short	0x0100
        /*0266*/ 	.byte	0x08
	.zero		1


	//   ....[30]....
        /*0268*/ 	.word	0x00000430
        /*026c*/ 	.word	0x000000ff
        /*0270*/ 	.word	0x00000078
        /*0274*/ 	.short	0x0100
        /*0276*/ 	.byte	0x08
	.zero		1


	//   ....[31]....
        /*0278*/ 	.word	0x00000440
        /*027c*/ 	.word	0x000000ff
        /*0280*/ 	.word	0x00000108
        /*0284*/ 	.short	0x0100
        /*0286*/ 	.byte	0x08
	.zero		1


	//   ....[32]....
        /*0288*/ 	.word	0x00000450
        /*028c*/ 	.word	0x000000ff
        /*0290*/ 	.word	0x00000080
        /*0294*/ 	.short	0x0100
        /*0296*/ 	.byte	0x08
	.zero		1


	//   ....[33]....
        /*0298*/ 	.word	0x00000460
        /*029c*/ 	.word	0x000000ff
        /*02a0*/ 	.word	0x00000110
        /*02a4*/ 	.short	0x0100
        /*02a6*/ 	.byte	0x08
	.zero		1


	//   ....[34]....
        /*02a8*/ 	.word	0x00000470
        /*02ac*/ 	.word	0x000000ff
        /*02b0*/ 	.word	0x00000088
        /*02b4*/ 	.short	0x0100
        /*02b6*/ 	.byte	0x08
	.zero		1


	//   ....[35]....
        /*02b8*/ 	.word	0x00000480
        /*02bc*/ 	.word	0x000000ff
        /*02c0*/ 	.word	0x00000118
        /*02c4*/ 	.short	0x0100
        /*02c6*/ 	.byte	0x08
	.zero		1


	//   ....[36]....
        /*02c8*/ 	.word	0x000008e0
        /*02cc*/ 	.word	0x000000ff
        /*02d0*/ 	.word	0x00000130
        /*02d4*/ 	.short	0x0100
        /*02d6*/ 	.byte	0x06
	.zero		1


	//   ....[37]....
        /*02d8*/ 	.word	0x00000970
        /*02dc*/ 	.word	0x000000ff
        /*02e0*/ 	.word	0x00000138
        /*02e4*/ 	.short	0x0100
        /*02e6*/ 	.byte	0x06
	.zero		1


	//   ....[38]....
        /*02e8*/ 	.word	0x000016a0
        /*02ec*/ 	.word	0x00000003
        /*02f0*/ 	.word	0x00000000
        /*02f4*/ 	.short	0x010a
        /*02f6*/ 	.byte	0x3f
	.zero		1


	//   ....[39]....
        /*02f8*/ 	.word	0x000016e0
        /*02fc*/ 	.word	0x00000003
        /*0300*/ 	.word	0x00000000
        /*0304*/ 	.short	0x010a
        /*0306*/ 	.byte	0x3f
	.zero		1


	//   ....[40]....
        /*0308*/ 	.word	0x000019b0
        /*030c*/ 	.word	0x00000005
        /*0310*/ 	.word	0x00000000
        /*0314*/ 	.short	0x010a
        /*0316*/ 	.byte	0x3f
	.zero		1


	//   ....[41]....
        /*0318*/ 	.word	0x000019f0
        /*031c*/ 	.word	0x00000005
        /*0320*/ 	.word	0x00000000
        /*0324*/ 	.short	0x010a
        /*0326*/ 	.byte	0x3f
	.zero		1


	//   ....[42]....
        /*0328*/ 	.word	0x00001b50
        /*032c*/ 	.word	0x00000005
        /*0330*/ 	.word	0x00000000
        /*0334*/ 	.short	0x0101
        /*0336*/ 	.byte	0x3f
	.zero		1


	//   ....[43]....
        /*0338*/ 	.word	0x00001d70
        /*033c*/ 	.word	0x00000003
        /*0340*/ 	.word	0x00000000
        /*0344*/ 	.short	0x0101
        /*0346*/ 	.byte	0x3f
	.zero		1


	//   ....[44]....
        /*0348*/ 	.word	0x00005350
        /*034c*/ 	.word	0x0000000e
        /*0350*/ 	.word	0x00000090
        /*0354*/ 	.short	0x010a
        /*0356*/ 	.byte	0x3f
	.zero		1


	//   ....[45]....
        /*0358*/ 	.word	0x00005700
        /*035c*/ 	.word	0x00000006
        /*0360*/ 	.word	0x00000138
        /*0364*/ 	.short	0x0101
        /*0366*/ 	.byte	0x3f
	.zero		1


	//   ....[46]....
        /*0368*/ 	.word	0x00005e30
        /*036c*/ 	.word	0x00000007
        /*0370*/ 	.word	0x00000000
        /*0374*/ 	.short	0x010a
        /*0376*/ 	.byte	0x3f
	.zero		1


	//   ....[47]....
        /*0378*/ 	.word	0x00005eb0
        /*037c*/ 	.word	0x00000009
        /*0380*/ 	.word	0x00000000
        /*0384*/ 	.short	0x010a
        /*0386*/ 	.byte	0x3f
	.zero		1


	//   ....[48]....
        /*0388*/ 	.word	0x00005f40
        /*038c*/ 	.word	0x00000006
        /*0390*/ 	.word	0x00000000
        /*0394*/ 	.short	0x010a
        /*0396*/ 	.byte	0x3f
	.zero		1


	//   ....[49]....
        /*0398*/ 	.word	0x00005fd0
        /*039c*/ 	.word	0x00000009
        /*03a0*/ 	.word	0x00000000
        /*03a4*/ 	.short	0x010a
        /*03a6*/ 	.byte	0x3f
	.zero		1


	//   ....[50]....
        /*03a8*/ 	.word	0x00006060
        /*03ac*/ 	.word	0x00000006
        /*03b0*/ 	.word	0x00000000
        /*03b4*/ 	.short	0x010a
        /*03b6*/ 	.byte	0x3f
	.zero		1


	//   ....[51]....
        /*03b8*/ 	.word	0x000060f0
        /*03bc*/ 	.word	0x00000009
        /*03c0*/ 	.word	0x00000000
        /*03c4*/ 	.short	0x010a
        /*03c6*/ 	.byte	0x3f
	.zero		1


	//   ....[52]....
        /*03c8*/ 	.word	0x00006180
        /*03cc*/ 	.word	0x00000006
        /*03d0*/ 	.word	0x00000000
        /*03d4*/ 	.short	0x010a
        /*03d6*/ 	.byte	0x3f
	.zero		1


	//   ....[53]....
        /*03d8*/ 	.word	0x00006210
        /*03dc*/ 	.word	0x00000009
        /*03e0*/ 	.word	0x00000000
        /*03e4*/ 	.short	0x010a
        /*03e6*/ 	.byte	0x3f
	.zero		1


	//   ....[54]....
        /*03e8*/ 	.word	0x000062a0
        /*03ec*/ 	.word	0x00000006
        /*03f0*/ 	.word	0x00000000
        /*03f4*/ 	.short	0x010a
        /*03f6*/ 	.byte	0x3f
	.zero		1


	//   ....[55]....
        /*03f8*/ 	.word	0x00006330
        /*03fc*/ 	.word	0x00000009
        /*0400*/ 	.word	0x00000000
        /*0404*/ 	.short	0x010a
        /*0406*/ 	.byte	0x3f
	.zero		1


	//   ....[56]....
        /*0408*/ 	.word	0x000063c0
        /*040c*/ 	.word	0x00000006
        /*0410*/ 	.word	0x00000000
        /*0414*/ 	.short	0x010a
        /*0416*/ 	.byte	0x3f
	.zero		1


	//   ....[57]....
        /*0418*/ 	.word	0x00006450
        /*041c*/ 	.word	0x00000009
        /*0420*/ 	.word	0x00000000
        /*0424*/ 	.short	0x010a
        /*0426*/ 	.byte	0x3f
	.zero		1


	//   ....[58]....
        /*0428*/ 	.word	0x000064e0
        /*042c*/ 	.word	0x00000006
        /*0430*/ 	.word	0x00000000
        /*0434*/ 	.short	0x010a
        /*0436*/ 	.byte	0x3f
	.zero		1


	//   ....[59]....
        /*0438*/ 	.word	0x00006570
        /*043c*/ 	.word	0x00000009
        /*0440*/ 	.word	0x00000000
        /*0444*/ 	.short	0x010a
        /*0446*/ 	.byte	0x3f
	.zero		1


	//   ....[60]....
        /*0448*/ 	.word	0x00006600
        /*044c*/ 	.word	0x00000006
        /*0450*/ 	.word	0x00000000
        /*0454*/ 	.short	0x010a
        /*0456*/ 	.byte	0x3f
	.zero		1


	//   ....[61]....
        /*0458*/ 	.word	0x00006690
        /*045c*/ 	.word	0x00000009
        /*0460*/ 	.word	0x00000000
        /*0464*/ 	.short	0x010a
        /*0466*/ 	.byte	0x3f
	.zero		1


	//   ....[62]....
        /*0468*/ 	.word	0x00006720
        /*046c*/ 	.word	0x00000006
        /*0470*/ 	.word	0x00000000
        /*0474*/ 	.short	0x010a
        /*0476*/ 	.byte	0x3f
	.zero		1


	//   ....[63]....
        /*0478*/ 	.word	0x000067b0
        /*047c*/ 	.word	0x00000003
        /*0480*/ 	.word	0x00000000
        /*0484*/ 	.short	0x010a
        /*0486*/ 	.byte	0x3f
	.zero		1


	//   ....[64]....
        /*0488*/ 	.word	0x00006810
        /*048c*/ 	.word	0x00000003
        /*0490*/ 	.word	0x00000000
        /*0494*/ 	.short	0x010a
        /*0496*/ 	.byte	0x3f
	.zero		1


	//   ....[65]....
        /*0498*/ 	.word	0x00006860
        /*049c*/ 	.word	0x00000005
        /*04a0*/ 	.word	0x00000000
        /*04a4*/ 	.short	0x010a
        /*04a6*/ 	.byte	0x3f
	.zero		1


	//   ....[66]....
        /*04a8*/ 	.word	0x00006930
        /*04ac*/ 	.word	0x0000000e
        /*04b0*/ 	.word	0x00000090
        /*04b4*/ 	.short	0x010a
        /*04b6*/ 	.byte	0x3f
	.zero		1


	//   ....[67]....
        /*04b8*/ 	.word	0x00006a00
        /*04bc*/ 	.word	0x00000007
        /*04c0*/ 	.word	0x00000000
        /*04c4*/ 	.short	0x010a
        /*04c6*/ 	.byte	0x3f
	.zero		1


	//   ....[68]....
        /*04c8*/ 	.word	0x00006a50
        /*04cc*/ 	.word	0x00000009
        /*04d0*/ 	.word	0x00000000
        /*04d4*/ 	.short	0x010a
        /*04d6*/ 	.byte	0x3f
	.zero		1


	//   ....[69]....
        /*04d8*/ 	.word	0x00006aa0
        /*04dc*/ 	.word	0x00000006
        /*04e0*/ 	.word	0x00000000
        /*04e4*/ 	.short	0x010a
        /*04e6*/ 	.byte	0x3f
	.zero		1


	//   ....[70]....
        /*04e8*/ 	.word	0x00006af0
        /*04ec*/ 	.word	0x00000009
        /*04f0*/ 	.word	0x00000000
        /*04f4*/ 	.short	0x010a
        /*04f6*/ 	.byte	0x3f
	.zero		1


	//   ....[71]....
        /*04f8*/ 	.word	0x00006b40
        /*04fc*/ 	.word	0x00000006
        /*0500*/ 	.word	0x00000000
        /*0504*/ 	.short	0x010a
        /*0506*/ 	.byte	0x3f
	.zero		1


	//   ....[72]....
        /*0508*/ 	.word	0x00006b90
        /*050c*/ 	.word	0x00000009
        /*0510*/ 	.word	0x00000000
        /*0514*/ 	.short	0x010a
        /*0516*/ 	.byte	0x3f
	.zero		1


	//   ....[73]....
        /*0518*/ 	.word	0x00006be0
        /*051c*/ 	.word	0x00000006
        /*0520*/ 	.word	0x00000000
        /*0524*/ 	.short	0x010a
        /*0526*/ 	.byte	0x3f
	.zero		1


	//   ....[74]....
        /*0528*/ 	.word	0x00006c30
        /*052c*/ 	.word	0x00000009
        /*0530*/ 	.word	0x00000000
        /*0534*/ 	.short	0x010a
        /*0536*/ 	.byte	0x3f
	.zero		1


	//   ....[75]....
        /*0538*/ 	.word	0x00006c80
        /*053c*/ 	.word	0x00000006
        /*0540*/ 	.word	0x00000000
        /*0544*/ 	.short	0x010a
        /*0546*/ 	.byte	0x3f
	.zero		1


	//   ....[76]....
        /*0548*/ 	.word	0x00006cd0
        /*054c*/ 	.word	0x00000009
        /*0550*/ 	.word	0x00000000
        /*0554*/ 	.short	0x010a
        /*0556*/ 	.byte	0x3f
	.zero		1


	//   ....[77]....
        /*0558*/ 	.word	0x00006d20
        /*055c*/ 	.word	0x00000006
        /*0560*/ 	.word	0x00000000
        /*0564*/ 	.short	0x010a
        /*0566*/ 	.byte	0x3f
	.zero		1


	//   ....[78]....
        /*0568*/ 	.word	0x00006d70
        /*056c*/ 	.word	0x00000009
        /*0570*/ 	.word	0x00000000
        /*0574*/ 	.short	0x010a
        /*0576*/ 	.byte	0x3f
	.zero		1


	//   ....[79]....
        /*0578*/ 	.word	0x00006dc0
        /*057c*/ 	.word	0x00000006
        /*0580*/ 	.word	0x00000000
        /*0584*/ 	.short	0x010a
        /*0586*/ 	.byte	0x3f
	.zero		1


	//   ....[80]....
        /*0588*/ 	.word	0x00006e10
        /*058c*/ 	.word	0x00000009
        /*0590*/ 	.word	0x00000000
        /*0594*/ 	.short	0x010a
        /*0596*/ 	.byte	0x3f
	.zero		1


	//   ....[81]....
        /*0598*/ 	.word	0x00006e60
        /*059c*/ 	.word	0x00000006
        /*05a0*/ 	.word	0x00000000
        /*05a4*/ 	.short	0x010a
        /*05a6*/ 	.byte	0x3f
	.zero		1


	//   ....[82]....
        /*05a8*/ 	.word	0x00006eb0
        /*05ac*/ 	.word	0x00000009
        /*05b0*/ 	.word	0x00000000
        /*05b4*/ 	.short	0x010a
        /*05b6*/ 	.byte	0x3f
	.zero		1


	//   ....[83]....
        /*05b8*/ 	.word	0x00006f00
        /*05bc*/ 	.word	0x00000006
        /*05c0*/ 	.word	0x00000000
        /*05c4*/ 	.short	0x010a
        /*05c6*/ 	.byte	0x3f
	.zero		1


	//----- nvinfo : EIATTR_NUM_MBARRIERS
	.align		4
.L_35:
        /*05c8*/ 	.byte	0x03, 0x38
        /*05ca*/ 	.short	0x0026


	//----- nvinfo : EIATTR_EXIT_INSTR_OFFSETS
	.align		4
        /*05cc*/ 	.byte	0x04, 0x1c
        /*05ce*/ 	.short	(.L_37 - .L_36)


	//   ....[0]....
.L_36:
        /*05d0*/ 	.word	0x00000b40


	//   ....[1]....
        /*05d4*/ 	.word	0x00001350


	//   ....[2]....
        /*05d8*/ 	.word	0x00004990


	//   ....[3]....
        /*05dc*/ 	.word	0x00004ef0


	//   ....[4]....
        /*05e0*/ 	.word	0x00006800


	//----- nvinfo : EIATTR_MAX_THREADS
	.align		4
.L_37:
        /*05e4*/ 	.byte	0x04, 0x05
        /*05e6*/ 	.short	(.L_39 - .L_38)
.L_38:
        /*05e8*/ 	.word	0x00000180
        /*05ec*/ 	.word	0x00000001
        /*05f0*/ 	.word	0x00000001


	//----- nvinfo : EIATTR_CRS_STACK_SIZE
	.align		4
.L_39:
        /*05f4*/ 	.byte	0x04, 0x1e
        /*05f6*/ 	.short	(.L_41 - .L_40)
.L_40:
        /*05f8*/ 	.word	0x00000000


	//----- nvinfo : EIATTR_CBANK_PARAM_SIZE
	.align		4
.L_41:
        /*05fc*/ 	.byte	0x03, 0x19
        /*05fe*/ 	.short	0x0470


	//----- nvinfo : EIATTR_PARAM_CBANK
	.align		4
        /*0600*/ 	.byte	0x04, 0x0a
        /*0602*/ 	.short	(.L_43 - .L_42)
	.align		4
.L_42:
        /*0604*/ 	.word	index@(.nv.constant0._ZN7cutlass13device_kernelINS_4gemm6kernel13GemmUniversalIN4cute5tupleIJiiiiEEENS1_10collective13CollectiveMmaINS1_34MainloopSm90TmaGmmaWarpSpecializedILi18ENS5_IJNS4_1CILi2EEESB_NSA_ILi1EEEEEENS1_35KernelTmaWarpSpecializedCooperativeEEENS5_IJNSA_ILi128EEENSA_ILi64EEENSA_ILi32EEEEEENS_10bfloat16_tENS5_IJlSC_lEEESK_SL_NS4_8TiledMMAINS4_8MMA_AtomIJNS4_4SM904GMMA27MMA_64x64x16_F32BF16BF16_SSILNSP_5MajorE0ELSR_0ELNSP_7ScaleInE1ELSS_1EEEEEENS4_6LayoutINS5_IJSB_SC_SC_EEENS5_IJSC_NSA_ILi0EEESX_EEEEENS5_IJNS4_10UnderscoreES10_S10_EEEEENS4_23SM90_TMA_LOAD_MULTICASTENS4_14ComposedLayoutINS4_7SwizzleILi2ELi4ELi3EEENS4_18smem_ptr_flag_bitsILi16EEENSV_INS5_IJNSA_ILi8EEESI_EEENS5_IJSI_SC_EEEEEEEvNS4_8identityES13_S1D_vS1E_EENS_8epilogue10collective6detail29Sm90TmaWarpSpecializedAdapterINS1H_15DefaultEpilogueISK_SL_SL_NS1G_6thread17LinearCombinationISK_Li1EffLNS1L_9ScaleType4KindE0ELNS_15FloatRoundStyleE2ESK_EENS1_15EpilogueDefaultEEEEEvvEEEEvNT_6ParamsE)
        /*0608*/ 	.short	0x0210
        /*060a*/ 	.short	0x0470


	//----- nvinfo : EIATTR_SW_WAR
	.align		4
.L_43:
        /*060c*/ 	.byte	0x04, 0x36
        /*060e*/ 	.short	(.L_45 - .L_44)
.L_44:
        /*0610*/ 	.word	0x00000008
.L_45:


//--------------------- .nv.callgraph             --------------------------
	.section	.nv.callgraph,"",@"SHT_CUDA_CALLGRAPH"
	.align	4
	.sectionentsize	8
	.align		4
        /*0000*/ 	.word	0x00000000
	.align		4
        /*0004*/ 	.word	0xffffffff
	.align		4
        /*0008*/ 	.word	index@(_ZN7cutlass13device_kernelINS_4gemm6kernel13GemmUniversalIN4cute5tupleIJiiiiEEENS1_10collective13CollectiveMmaINS1_34MainloopSm90TmaGmmaWarpSpecializedILi18ENS5_IJNS4_1CILi2EEESB_NSA_ILi1EEEEEENS1_35KernelTmaWarpSpecializedCooperativeEEENS5_IJNSA_ILi128EEENSA_ILi64EEENSA_ILi32EEEEEENS_10bfloat16_tENS5_IJlSC_lEEESK_SL_NS4_8TiledMMAINS4_8MMA_AtomIJNS4_4SM904GMMA27MMA_64x64x16_F32BF16BF16_SSILNSP_5MajorE0ELSR_0ELNSP_7ScaleInE1ELSS_1EEEEEENS4_6LayoutINS5_IJSB_SC_SC_EEENS5_IJSC_NSA_ILi0EEESX_EEEEENS5_IJNS4_10UnderscoreES10_S10_EEEEENS4_23SM90_TMA_LOAD_MULTICASTENS4_14ComposedLayoutINS4_7SwizzleILi2ELi4ELi3EEENS4_18smem_ptr_flag_bitsILi16EEENSV_INS5_IJNSA_ILi8EEESI_EEENS5_IJSI_SC_EEEEEEEvNS4_8identityES13_S1D_vS1E_EENS_8epilogue10collective6detail29Sm90TmaWarpSpecializedAdapterINS1H_15DefaultEpilogueISK_SL_SL_NS1G_6thread17LinearCombinationISK_Li1EffLNS1L_9ScaleType4KindE0ELNS_15FloatRoundStyleE2ESK_EENS1_15EpilogueDefaultEEEEEvvEEEEvNT_6ParamsE)
	.align		4
        /*000c*/ 	.word	index@(__assertfail)
	.align		4
        /*0010*/ 	.word	0x00000000
	.align		4
        /*0014*/ 	.word	0xfffffffe
	.align		4
        /*0018*/ 	.word	0x00000000
	.align		4
        /*001c*/ 	.word	0xfffffffd
	.align		4
        /*0020*/ 	.word	0x00000000
	.align		4
        /*0024*/ 	.word	0xfffffffc


//--------------------- .nv.constant4             --------------------------
	.section	.nv.constant4,"a",@progbits
	.align	8
	.align		8
.nv.constant4:
        /*0000*/ 	.dword	__assertfail
	.align		8
        /*0008*/ 	.dword	__unnamed_1
	.align		8
        /*0010*/ 	.dword	_ZN40_INTERNAL_1621a430_4_k_cu_ff5b6f3a_296034cuda3std3__45__cpo5beginE
	.align		8
        /*0018*/ 	.dword	_ZN40_INTERNAL_1621a430_4_k_cu_ff5b6f3a_296034cuda3std3__45__cpo3endE
	.align		8
        /*0020*/ 	.dword	_ZN40_INTERNAL_1621a430_4_k_cu_ff5b6f3a_296034cuda3std3__45__cpo6cbeginE
	.align		8
        /*0028*/ 	.dword	_ZN40_INTERNAL_1621a430_4_k_cu_ff5b6f3a_296034cuda3std3__45__cpo4cendE
	.align		8
        /*0030*/ 	.dword	_ZN40_INTERNAL_1621a430_4_k_cu_ff5b6f3a_296034cuda3std3__442_GLOBAL__N__1621a430_4_k_cu_ff5b6f3a_296036ignoreE
	.align		8
        /*0038*/ 	.dword	_ZN40_INTERNAL_1621a430_4_k_cu_ff5b6f3a_296034cuda3std3__419piecewise_constructE
	.align		8
        /*0040*/ 	.dword	_ZN40_INTERNAL_1621a430_4_k_cu_ff5b6f3a_296034cuda3std3__48in_placeE
	.align		8
        /*0048*/ 	.dword	_ZN40_INTERNAL_1621a430_4_k_cu_ff5b6f3a_296034cuda3std6ranges3__45__cpo4swapE
	.align		8
        /*0050*/ 	.dword	_ZN40_INTERNAL_1621a430_4_k_cu_ff5b6f3a_296034cuda3std6ranges3__45__cpo9iter_moveE
	.align		8
        /*0058*/ 	.dword	_ZN40_INTERNAL_1621a430_4_k_cu_ff5b6f3a_296034cute7productE
	.align		8
        /*0060*/ 	.dword	_ZN40_INTERNAL_1621a430_4_k_cu_ff5b6f3a_296034cute1_E
	.align		8
        /*0068*/ 	.dword	$str$22
	.align		8
        /*0070*/ 	.dword	$str$23


//--------------------- .text._ZN7cutlass13device_kernelINS_4gemm6kernel13GemmUniversalIN4cute5tupleIJiiiiEEENS1_10collective13CollectiveMmaINS1_34MainloopSm90TmaGmmaWarpSpecializedILi18ENS5_IJNS4_1CILi2EEESB_NSA_ILi1EEEEEENS1_35KernelTmaWarpSpecializedCooperativeEEENS5_IJNSA_ILi128EEENSA_ILi64EEENSA_ILi32EEEEEENS_10bfloat16_tENS5_IJlSC_lEEESK_SL_NS4_8TiledMMAINS4_8MMA_AtomIJNS4_4SM904GMMA27MMA_64x64x16_F32BF16BF16_SSILNSP_5MajorE0ELSR_0ELNSP_7ScaleInE1ELSS_1EEEEEENS4_6LayoutINS5_IJSB_SC_SC_EEENS5_IJSC_NSA_ILi0EEESX_EEEEENS5_IJNS4_10UnderscoreES10_S10_EEEEENS4_23SM90_TMA_LOAD_MULTICASTENS4_14ComposedLayoutINS4_7SwizzleILi2ELi4ELi3EEENS4_18smem_ptr_flag_bitsILi16EEENSV_INS5_IJNSA_ILi8EEESI_EEENS5_IJSI_SC_EEEEEEEvNS4_8identityES13_S1D_vS1E_EENS_8epilogue10collective6detail29Sm90TmaWarpSpecializedAdapterINS1H_15DefaultEpilogueISK_SL_SL_NS1G_6thread17LinearCombinationISK_Li1EffLNS1L_9ScaleType4KindE0ELNS_15FloatRoundStyleE2ESK_EENS1_15EpilogueDefaultEEEEEvvEEEEvNT_6ParamsE --------------------------
	.section	.text._ZN7cutlass13device_kernelINS_4gemm6kernel13GemmUniversalIN4cute5tupleIJiiiiEEENS1_10collective13CollectiveMmaINS1_34MainloopSm90TmaGmmaWarpSpecializedILi18ENS5_IJNS4_1CILi2EEESB_NSA_ILi1EEEEEENS1_35KernelTmaWarpSpecializedCooperativeEEENS5_IJNSA_ILi128EEENSA_ILi64EEENSA_ILi32EEEEEENS_10bfloat16_tENS5_IJlSC_lEEESK_SL_NS4_8TiledMMAINS4_8MMA_AtomIJNS4_4SM904GMMA27MMA_64x64x16_F32BF16BF16_SSILNSP_5MajorE0ELSR_0ELNSP_7ScaleInE1ELSS_1EEEEEENS4_6LayoutINS5_IJSB_SC_SC_EEENS5_IJSC_NSA_ILi0EEESX_EEEEENS5_IJNS4_10UnderscoreES10_S10_EEEEENS4_23SM90_TMA_LOAD_MULTICASTENS4_14ComposedLayoutINS4_7SwizzleILi2ELi4ELi3EEENS4_18smem_ptr_flag_bitsILi16EEENSV_INS5_IJNSA_ILi8EEESI_EEENS5_IJSI_SC_EEEEEEEvNS4_8identityES13_S1D_vS1E_EENS_8epilogue10collective6detail29Sm90TmaWarpSpecializedAdapterINS1H_15DefaultEpilogueISK_SL_SL_NS1G_6thread17LinearCombinationISK_Li1EffLNS1L_9ScaleType4KindE0ELNS_15FloatRoundStyleE2ESK_EENS1_15EpilogueDefaultEEEEEvvEEEEvNT_6ParamsE,"ax",@progbits
	.align	128
.text._ZN7cutlass13device_kernelINS_4gemm6kernel13GemmUniversalIN4cute5tupleIJiiiiEEENS1_10collective13CollectiveMmaINS1_34MainloopSm90TmaGmmaWarpSpecializedILi18ENS5_IJNS4_1CILi2EEESB_NSA_ILi1EEEEEENS1_35KernelTmaWarpSpecializedCooperativeEEENS5_IJNSA_ILi128EEENSA_ILi64EEENSA_ILi32EEEEEENS_10bfloat16_tENS5_IJlSC_lEEESK_SL_NS4_8TiledMMAINS4_8MMA_AtomIJNS4_4SM904GMMA27MMA_64x64x16_F32BF16BF16_SSILNSP_5MajorE0ELSR_0ELNSP_7ScaleInE1ELSS_1EEEEEENS4_6LayoutINS5_IJSB_SC_SC_EEENS5_IJSC_NSA_ILi0EEESX_EEEEENS5_IJNS4_10UnderscoreES10_S10_EEEEENS4_23SM90_TMA_LOAD_MULTICASTENS4_14ComposedLayoutINS4_7SwizzleILi2ELi4ELi3EEENS4_18smem_ptr_flag_bitsILi16EEENSV_INS5_IJNSA_ILi8EEESI_EEENS5_IJSI_SC_EEEEEEEvNS4_8identityES13_S1D_vS1E_EENS_8epilogue10collective6detail29Sm90TmaWarpSpecializedAdapterINS1H_15DefaultEpilogueISK_SL_SL_NS1G_6thread17LinearCombinationISK_Li1EffLNS1L_9ScaleType4KindE0ELNS_15FloatRoundStyleE2ESK_EENS1_15EpilogueDefaultEEEEEvvEEEEvNT_6ParamsE:
        .type           _ZN7cutlass13device_kernelINS_4gemm6kernel13GemmUniversalIN4cute5tupleIJiiiiEEENS1_10collective13CollectiveMmaINS1_34MainloopSm90TmaGmmaWarpSpecializedILi18ENS5_IJNS4_1CILi2EEESB_NSA_ILi1EEEEEENS1_35KernelTmaWarpSpecializedCooperativeEEENS5_IJNSA_ILi128EEENSA_ILi64EEENSA_ILi32EEEEEENS_10bfloat16_tENS5_IJlSC_lEEESK_SL_NS4_8TiledMMAINS4_8MMA_AtomIJNS4_4SM904GMMA27MMA_64x64x16_F32BF16BF16_SSILNSP_5MajorE0ELSR_0ELNSP_7ScaleInE1ELSS_1EEEEEENS4_6LayoutINS5_IJSB_SC_SC_EEENS5_IJSC_NSA_ILi0EEESX_EEEEENS5_IJNS4_10UnderscoreES10_S10_EEEEENS4_23SM90_TMA_LOAD_MULTICASTENS4_14ComposedLayoutINS4_7SwizzleILi2ELi4ELi3EEENS4_18smem_ptr_flag_bitsILi16EEENSV_INS5_IJNSA_ILi8EEESI_EEENS5_IJSI_SC_EEEEEEEvNS4_8identityES13_S1D_vS1E_EENS_8epilogue10collective6detail29Sm90TmaWarpSpecializedAdapterINS1H_15DefaultEpilogueISK_SL_SL_NS1G_6thread17LinearCombinationISK_Li1EffLNS1L_9ScaleType4KindE0ELNS_15FloatRoundStyleE2ESK_EENS1_15EpilogueDefaultEEEEEvvEEEEvNT_6ParamsE,@function
        .size           _ZN7cutlass13device_kernelINS_4gemm6kernel13GemmUniversalIN4cute5tupleIJiiiiEEENS1_10collective13CollectiveMmaINS1_34MainloopSm90TmaGmmaWarpSpecializedILi18ENS5_IJNS4_1CILi2EEESB_NSA_ILi1EEEEEENS1_35KernelTmaWarpSpecializedCooperativeEEENS5_IJNSA_ILi128EEENSA_ILi64EEENSA_ILi32EEEEEENS_10bfloat16_tENS5_IJlSC_lEEESK_SL_NS4_8TiledMMAINS4_8MMA_AtomIJNS4_4SM904GMMA27MMA_64x64x16_F32BF16BF16_SSILNSP_5MajorE0ELSR_0ELNSP_7ScaleInE1ELSS_1EEEEEENS4_6LayoutINS5_IJSB_SC_SC_EEENS5_IJSC_NSA_ILi0EEESX_EEEEENS5_IJNS4_10UnderscoreES10_S10_EEEEENS4_23SM90_TMA_LOAD_MULTICASTENS4_14ComposedLayoutINS4_7SwizzleILi2ELi4ELi3EEENS4_18smem_ptr_flag_bitsILi16EEENSV_INS5_IJNSA_ILi8EEESI_EEENS5_IJSI_SC_EEEEEEEvNS4_8identityES13_S1D_vS1E_EENS_8epilogue10collective6detail29Sm90TmaWarpSpecializedAdapterINS1H_15DefaultEpilogueISK_SL_SL_NS1G_6thread17LinearCombinationISK_Li1EffLNS1L_9ScaleType4KindE0ELNS_15FloatRoundStyleE2ESK_EENS1_15EpilogueDefaultEEEEEvvEEEEvNT_6ParamsE,(.L_x_164 - _ZN7cutlass13device_kernelINS_4gemm6kernel13GemmUniversalIN4cute5tupleIJiiiiEEENS1_10collective13CollectiveMmaINS1_34MainloopSm90TmaGmmaWarpSpecializedILi18ENS5_IJNS4_1CILi2EEESB_NSA_ILi1EEEEEENS1_35KernelTmaWarpSpecializedCooperativeEEENS5_IJNSA_ILi128EEENSA_ILi64EEENSA_ILi32EEEEEENS_10bfloat16_tENS5_IJlSC_lEEESK_SL_NS4_8TiledMMAINS4_8MMA_AtomIJNS4_4SM904GMMA27MMA_64x64x16_F32BF16BF16_SSILNSP_5MajorE0ELSR_0ELNSP_7ScaleInE1ELSS_1EEEEEENS4_6LayoutINS5_IJSB_SC_SC_EEENS5_IJSC_NSA_ILi0EEESX_EEEEENS5_IJNS4_10UnderscoreES10_S10_EEEEENS4_23SM90_TMA_LOAD_MULTICASTENS4_14ComposedLayoutINS4_7SwizzleILi2ELi4ELi3EEENS4_18smem_ptr_flag_bitsILi16EEENSV_INS5_IJNSA_ILi8EEESI_EEENS5_IJSI_SC_EEEEEEEvNS4_8identityES13_S1D_vS1E_EENS_8epilogue10collective6detail29Sm90TmaWarpSpecializedAdapterINS1H_15DefaultEpilogueISK_SL_SL_NS1G_6thread17LinearCombinationISK_Li1EffLNS1L_9ScaleType4KindE0ELNS_15FloatRoundStyleE2ESK_EENS1_15EpilogueDefaultEEEEEvvEEEEvNT_6ParamsE)
        .other          _ZN7cutlass13device_kernelINS_4gemm6kernel13GemmUniversalIN4cute5tupleIJiiiiEEENS1_10collective13CollectiveMmaINS1_34MainloopSm90TmaGmmaWarpSpecializedILi18ENS5_IJNS4_1CILi2EEESB_NSA_ILi1EEEEEENS1_35KernelTmaWarpSpecializedCooperativeEEENS5_IJNSA_ILi128EEENSA_ILi64EEENSA_ILi32EEEEEENS_10bfloat16_tENS5_IJlSC_lEEESK_SL_NS4_8TiledMMAINS4_8MMA_AtomIJNS4_4SM904GMMA27MMA_64x64x16_F32BF16BF16_SSILNSP_5MajorE0ELSR_0ELNSP_7ScaleInE1ELSS_1EEEEEENS4_6LayoutINS5_IJSB_SC_SC_EEENS5_IJSC_NSA_ILi0EEESX_EEEEENS5_IJNS4_10UnderscoreES10_S10_EEEEENS4_23SM90_TMA_LOAD_MULTICASTENS4_14ComposedLayoutINS4_7SwizzleILi2ELi4ELi3EEENS4_18smem_ptr_flag_bitsILi16EEENSV_INS5_IJNSA_ILi8EEESI_EEENS5_IJSI_SC_EEEEEEEvNS4_8identityES13_S1D_vS1E_EENS_8epilogue10collective6detail29Sm90TmaWarpSpecializedAdapterINS1H_15DefaultEpilogueISK_SL_SL_NS1G_6thread17LinearCombinationISK_Li1EffLNS1L_9ScaleType4KindE0ELNS_15FloatRoundStyleE2ESK_EENS1_15EpilogueDefaultEEEEEvvEEEEvNT_6ParamsE,@"STO_CUDA_ENTRY STV_DEFAULT"
_ZN7cutlass13device_kernelINS_4gemm6kernel13GemmUniversalIN4cute5tupleIJiiiiEEENS1_10collective13CollectiveMmaINS1_34MainloopSm90TmaGmmaWarpSpecializedILi18ENS5_IJNS4_1CILi2EEESB_NSA_ILi1EEEEEENS1_35KernelTmaWarpSpecializedCooperativeEEENS5_IJNSA_ILi128EEENSA_ILi64EEENSA_ILi32EEEEEENS_10bfloat16_tENS5_IJlSC_lEEESK_SL_NS4_8TiledMMAINS4_8MMA_AtomIJNS4_4SM904GMMA27MMA_64x64x16_F32BF16BF16_SSILNSP_5MajorE0ELSR_0ELNSP_7ScaleInE1ELSS_1EEEEEENS4_6LayoutINS5_IJSB_SC_SC_EEENS5_IJSC_NSA_ILi0EEESX_EEEEENS5_IJNS4_10UnderscoreES10_S10_EEEEENS4_23SM90_TMA_LOAD_MULTICASTENS4_14ComposedLayoutINS4_7SwizzleILi2ELi4ELi3EEENS4_18smem_ptr_flag_bitsILi16EEENSV_INS5_IJNSA_ILi8EEESI_EEENS5_IJSI_SC_EEEEEEEvNS4_8identityES13_S1D_vS1E_EENS_8epilogue10collective6detail29Sm90TmaWarpSpecializedAdapterINS1H_15DefaultEpilogueISK_SL_SL_NS1G_6thread17LinearCombinationISK_Li1EffLNS1L_9ScaleType4KindE0ELNS_15FloatRoundStyleE2ESK_EENS1_15EpilogueDefaultEEEEEvvEEEEvNT_6ParamsE:
[----:B------:R-:W0:Y:S01]  /*0000*/  LDC R1, c[0x0][0x28] ;  /* 0x00000a00ff017b82 */ /* 0x000e220000000800 */
[----:B------:R-:W1:Y:S01]  /*0010*/  S2R R18, SR_TID.X ;  /* 0x0000000000127919 */ /* 0x000e620000002100 */
[----:B------:R-:W-:Y:S01]  /*0020*/  ELECT P0, URZ, PT ;  /* 0x00000000003f782f */ /* 0x000fe20003800000 */
[----:B------:R-:W-:Y:S01]  /*0030*/  BSSY B0, `(.L_x_0) ;  /* 0x000000f000007945 */ /* 0x000fe20003800000 */
[--C-:B-1----:R-:W-:Y:S02]  /*0040*/  SHF.R.U32.HI R0, RZ, 0x5, R18.reuse ;  /* 0x00000005ff007819 */ /* 0x102fe40000011612 */
[----:B------:R-:W-:-:S03]  /*0050*/  SHF.R.U32.HI R3, RZ, 0x7, R18 ;  /* 0x00000007ff037819 */ /* 0x000fc60000011612 */
[----:B------:R-:W1:Y:S04]  /*0060*/  SHFL.IDX PT, R2, R0, RZ, 0x1f ;  /* 0x00001fff00027589 */ /* 0x000e6800000e0000 */
[----:B------:R2:W3:Y:S01]  /*0070*/  SHFL.IDX PT, R5, R3, RZ, 0x1f ;  /* 0x00001fff03057589 */ /* 0x0004e200000e0000 */
[----:B-1----:R-:W-:-:S13]  /*0080*/  ISETP.NE.OR P0, PT, R2, RZ, !P0 ;  /* 0x000000ff0200720c */ /* 0x002fda0004705670 */
[----:B0-23--:R-:W-:Y:S05]  /*0090*/  @P0 BRA `(.L_x_1) ;  /* 0x0000000000200947 */ /* 0x00dfea0003800000 */
[----:B------:R-:W-:Y:S02]  /*00a0*/  ULDC.64 UR4, c[0x0][0x198] ;  /* 0x0000660000047ab9 */ /* 0x000fe40000000a00 */
[----:B------:R-:W-:Y:S02]  /*00b0*/  UIADD3 UR6, UP0, UR4, 0xf0, URZ ;  /* 0x000000f004067890 */ /* 0x000fe4000ff1e03f */
[----:B------:R-:W-:Y:S02]  /*00c0*/  UIADD3 UR4, UP1, UR4, 0x1f0, URZ ;  /* 0x000001f004047890 */ /* 0x000fe4000ff3e03f */
[----:B------:R-:W-:Y:S02]  /*00d0*/  UIADD3.X UR7, URZ, UR5, URZ, UP0, !UPT ;  /* 0x000000053f077290 */ /* 0x000fe400087fe43f */
[----:B------:R-:W-:-:S07]  /*00e0*/  UIADD3.X UR5, URZ, UR5, URZ, UP1, !UPT ;  /* 0x000000053f057290 */ /* 0x000fce0008ffe43f */
[----:B------:R0:W-:Y:S02]  /*00f0*/  UTMACCTL.PF [UR6] ;  /* 0x00000000060079b9 */ /* 0x0001e40008040000 */
[----:B------:R0:W-:Y:S02]  /*0100*/  UTMACCTL.PF [UR4] ;  /* 0x00000000040079b9 */ /* 0x0001e40008040000 */
[----:B0-----:R-:W-:Y:S01]  /*0110*/  NOP ;  /* 0x0000000000007918 */ /* 0x001fe20000000000 */
.L_x_1:
[----:B------:R-:W-:Y:S05]  /*0120*/  BSYNC B0 ;  /* 0x0000000000007941 */ /* 0x000fea0003800000 */
.L_x_0:
[----:B------:R-:W0:Y:S02]  /*0130*/  SHFL.IDX PT, R3, R0, RZ, 0x1f ;  /* 0x00001fff00037589 */ /* 0x000e2400000e0000 */
[----:B0-----:R-:W-:-:S13]  /*0140*/  ISETP.NE.AND P0, PT, R3, RZ, PT ;  /* 0x000000ff0300720c */ /* 0x001fda0003f05270 */
[----:B------:R-:W-:Y:S05]  /*0150*/  @P0 BRA `(.L_x_2) ;  /* 0x0000000000d40947 */ /* 0x000fea0003800000 */
[----:B------:R-:W-:Y:S01]  /*0160*/  ELECT P0, URZ, PT ;  /* 0x00000000003f782f */ /* 0x000fe20003800000 */
[----:B------:R-:W-:-:S12]  /*0170*/  BSSY B0, `(.L_x_2) ;  /* 0x0000033000007945 */ /* 0x000fd80003800000 */
[----:B------:R-:W-:Y:S05]  /*0180*/  @!P0 BRA `(.L_x_3) ;  /* 0x0000000000c48947 */ /* 0x000fea0003800000 */
[----:B------:R-:W0:Y:S01]  /*0190*/  S2UR UR8, SR_CgaCtaId ;  /* 0x00000000000879c3 */ /* 0x000e220000008800 */
[----:B------:R-:W-:Y:S01]  /*01a0*/  UMOV UR4, 0x400 ;  /* 0x0000040000047882 */ /* 0x000fe20000000000 */
[----:B------:R-:W-:Y:S01]  /*01b0*/  UMOV UR5, 0x1 ;  /* 0x0000000100057882 */ /* 0x000fe20000000000 */
[----:B------:R-:W-:Y:S02]  /*01c0*/  UMOV UR6, 0x6 ;  /* 0x0000000600067882 */ /* 0x000fe40000000000 */
[----:B------:R-:W-:-:S04]  /*01d0*/  UIADD3 UR6, -UR6, 0x100000, URZ ;  /* 0x0010000006067890 */ /* 0x000fc8000fffe13f */
[----:B------:R-:W-:Y:S02]  /*01e0*/  USHF.L.U32 UR7, UR6, 0xb, URZ ;  /* 0x0000000b06077899 */ /* 0x000fe4000800063f */
[----:B------:R-:W-:Y:S02]  /*01f0*/  USHF.L.U32 UR6, UR6, 0x1, URZ ;  /* 0x0000000106067899 */ /* 0x000fe4000800063f */
[----:B0-----:R-:W-:Y:S02]  /*0200*/  ULEA UR8, UR8, UR4, 0x18 ;  /* 0x0000000408087291 */ /* 0x001fe4000f8ec03f */
[----:B------:R-:W-:-:S04]  /*0210*/  UIADD3 UR4, -UR5, 0x100000, URZ ;  /* 0x0010000005047890 */ /* 0x000fc8000fffe13f */
[----:B------:R-:W-:Y:S02]  /*0220*/  USHF.L.U32 UR5, UR4, 0xb, URZ ;  /* 0x0000000b04057899 */ /* 0x000fe4000800063f */
[----:B------:R-:W-:Y:S01]  /*0230*/  USHF.L.U32 UR4, UR4, 0x1, URZ ;  /* 0x0000000104047899 */ /* 0x000fe2000800063f */
[----:B------:R-:W0:Y:S11]  /*0240*/  FENCE.VIEW.ASYNC.S ;  /* 0x00000000000073c6 */ /* 0x000e360000000000 */
[----:B0-----:R0:W1:Y:S01]  /*0250*/  SYNCS.EXCH.64 URZ, [UR8], UR4 ;  /* 0x00000004083f75b2 */ /* 0x0010620008000100 */
[----:B------:R0:W2:Y:S01]  /*0260*/  SYNCS.EXCH.64 URZ, [UR8+0x90], UR6 ;  /* 0x00009006083f75b2 */ /* 0x0000a20008000100 */
[----:B------:R0:W3:Y:S01]  /*0270*/  SYNCS.EXCH.64 URZ, [UR8+0x8], UR4 ;  /* 0x00000804083f75b2 */ /* 0x0000e20008000100 */
[----:B------:R0:W4:Y:S01]  /*0280*/  SYNCS.EXCH.64 URZ, [UR8+0x98], UR6 ;  /* 0x00009806083f75b2 */ /* 0x0001220008000100 */
[----:B------:R0:W0:Y:S01]  /*0290*/  SYNCS.EXCH.64 URZ, [UR8+0x10], UR4 ;  /* 0x00001004083f75b2 */ /* 0x0000220008000100 */
        /* <DEDUP_REMOVED lines=31> */
[----:B-1234-:R-:W-:Y:S01]  /*0490*/  NOP ;  /* 0x0000000000007918 */ /* 0x01efe20000000000 */
.L_x_3:
[----:B0-----:R-:W-:Y:S05]  /*04a0*/  BSYNC B0 ;  /* 0x0000000000007941 */ /* 0x001fea0003800000 */
.L_x_2:
[----:B------:R-:W-:Y:S01]  /*04b0*/  SHF.R.S32.HI R7, RZ, 0x1f, R18 ;  /* 0x0000001fff077819 */ /* 0x000fe20000011412 */
[----:B------:R-:W0:Y:S01]  /*04c0*/  SHFL.IDX PT, R0, R0, RZ, 0x1f ;  /* 0x00001fff00007589 */ /* 0x000e2200000e0000 */
[----:B------:R-:W1:Y:S01]  /*04d0*/  S2UR UR8, SR_CTAID.X ;  /* 0x00000000000879c3 */ /* 0x000e620000002500 */
[----:B------:R-:W-:Y:S02]  /*04e0*/  ELECT P0, URZ, PT ;  /* 0x00000000003f782f */ /* 0x000fe40003800000 */
[----:B------:R-:W-:Y:S01]  /*04f0*/  LEA.HI R7, R7, R18, RZ, 0x7 ;  /* 0x0000001207077211 */ /* 0x000fe200078f38ff */
[----:B------:R-:W2:Y:S01]  /*0500*/  S2R R4, SR_CTAID.Y ;  /* 0x0000000000047919 */ /* 0x000ea20000002600 */
[----:B------:R-:W-:Y:S01]  /*0510*/  SHF.R.S32.HI R8, RZ, 0x1f, R3 ;  /* 0x0000001fff087819 */ /* 0x000fe20000011403 */
[----:B------:R-:W-:Y:S01]  /*0520*/  ULDC UR4, c[0x0][0x150] ;  /* 0x0000540000047ab9 */ /* 0x000fe20000000800 */
[----:B------:R-:W-:Y:S01]  /*0530*/  LOP3.LUT R7, R7, 0xffffff80, RZ, 0xc0, !PT ;  /* 0xffffff8007077812 */ /* 0x000fe200078ec0ff */
[----:B------:R-:W-:Y:S01]  /*0540*/  NOP ;  /* 0x0000000000007918 */ /* 0x000fe20000000000 */
[----:B------:R-:W-:Y:S01]  /*0550*/  LEA.HI R8, R8, R3, RZ, 0x2 ;  /* 0x0000000308087211 */ /* 0x000fe200078f10ff */
[----:B------:R-:W3:Y:S01]  /*0560*/  LDC R10, c[0x0][0x144] ;  /* 0x00005100ff0a7b82 */ /* 0x000ee20000000800 */
[----:B------:R-:W-:Y:S01]  /*0570*/  NOP ;  /* 0x0000000000007918 */ /* 0x000fe20000000000 */
[----:B------:R-:W-:Y:S01]  /*0580*/  IMAD.IADD R6, R18, 0x1, -R7 ;  /* 0x0000000112067824 */ /* 0x000fe200078e0a07 */
[----:B------:R-:W-:Y:S01]  /*0590*/  LOP3.LUT R8, R8, 0x3ffffffc, RZ, 0xc0, !PT ;  /* 0x3ffffffc08087812 */ /* 0x000fe200078ec0ff */
[----:B------:R-:W-:Y:S01]  /*05a0*/  IMAD.MOV.U32 R23, RZ, RZ, 0x1 ;  /* 0x00000001ff177424 */ /* 0x000fe200078e00ff */
[----:B------:R-:W-:-:S02]  /*05b0*/  ISETP.NE.AND P3, PT, R5, RZ, PT ;  /* 0x000000ff0500720c */ /* 0x000fc40003f65270 */
[----:B------:R-:W-:Y:S01]  /*05c0*/  SHF.R.S32.HI R7, RZ, 0x1f, R6 ;  /* 0x0000001fff077819 */ /* 0x000fe20000011406 */
[----:B------:R-:W-:Y:S01]  /*05d0*/  IMAD.IADD R8, R3, 0x1, -R8 ;  /* 0x0000000103087824 */ /* 0x000fe200078e0a08 */
[----:B------:R-:W4:Y:S02]  /*05e0*/  LDC R13, c[0x0][0x140] ;  /* 0x00005000ff0d7b82 */ /* 0x000f240000000800 */
[----:B------:R-:W-:Y:S02]  /*05f0*/  LEA.HI R7, R7, R6, RZ, 0x3 ;  /* 0x0000000607077211 */ /* 0x000fe400078f18ff */
[----:B0-----:R-:W-:Y:S02]  /*0600*/  ISETP.NE.OR P0, PT, R0, RZ, !P0 ;  /* 0x000000ff0000720c */ /* 0x001fe40004705670 */
[--C-:B------:R-:W-:Y:S02]  /*0610*/  SHF.R.S32.HI R0, RZ, 0x3, R7.reuse ;  /* 0x00000003ff007819 */ /* 0x100fe40000011407 */
[----:B------:R-:W-:-:S02]  /*0620*/  SHF.R.S32.HI R7, RZ, 0x1f, R7 ;  /* 0x0000001fff077819 */ /* 0x000fc40000011407 */
[----:B-1----:R-:W-:Y:S02]  /*0630*/  I2FP.F32.U32 R9, UR8 ;  /* 0x0000000800097c45 */ /* 0x002fe40008201000 */
[----:B------:R-:W-:-:S03]  /*0640*/  LEA.HI R7, R7, R0, RZ, 0x2 ;  /* 0x0000000007077211 */ /* 0x000fc600078f10ff */
[----:B------:R-:W-:Y:S01]  /*0650*/  FMUL R9, R9, UR4 ;  /* 0x0000000409097c20 */ /* 0x000fe20008400000 */
[----:B------:R-:W-:Y:S01]  /*0660*/  LOP3.LUT R7, R7, 0xfffffffc, RZ, 0xc0, !PT ;  /* 0xfffffffc07077812 */ /* 0x000fe200078ec0ff */
[----:B------:R-:W-:Y:S01]  /*0670*/  VOTEU.ALL UP0, P0 ;  /* 0x00000000003f7886 */ /* 0x000fe20000000000 */
[----:B--2---:R-:W-:Y:S01]  /*0680*/  I2FP.F32.U32 R3, R4 ;  /* 0x0000000400037245 */ /* 0x004fe20000201000 */
[----:B------:R-:W-:Y:S01]  /*0690*/  ULDC UR4, c[0x0][0x154] ;  /* 0x0000550000047ab9 */ /* 0x000fe20000000800 */
[----:B------:R-:W-:Y:S01]  /*06a0*/  VOTEU.ALL UP1, P0 ;  /* 0x00000000003f7886 */ /* 0x000fe20000020000 */
[----:B------:R-:W0:Y:S01]  /*06b0*/  F2I.U32.TRUNC.NTZ R9, R9 ;  /* 0x0000000900097305 */ /* 0x000e22000020f000 */
[----:B------:R-:W-:Y:S01]  /*06c0*/  IMAD.IADD R7, R0, 0x1, -R7 ;  /* 0x0000000100077824 */ /* 0x000fe200078e0a07 */
[----:B------:R-:W1:Y:S01]  /*06d0*/  @!UP0 S2UR UR7, SR_CgaCtaId ;  /* 0x00000000000789c3 */ /* 0x000e620000008800 */
[----:B------:R-:W-:Y:S01]  /*06e0*/  FMUL R12, R3, UR4 ;  /* 0x00000004030c7c20 */ /* 0x000fe20008400000 */
[----:B------:R-:W-:Y:S01]  /*06f0*/  UMOV UR4, 0x20 ;  /* 0x0000002000047882 */ /* 0x000fe20000000000 */
[----:B------:R-:W-:Y:S01]  /*0700*/  IMAD R8, R8, 0x4, R7 ;  /* 0x0000000408087824 */ /* 0x000fe200078e0207 */
[----:B------:R-:W-:Y:S01]  /*0710*/  @!UP0 UMOV UR6, 0x400 ;  /* 0x0000040000068882 */ /* 0x000fe20000000000 */
[----:B------:R-:W-:-:S04]  /*0720*/  @!UP0 UIADD3 UR4, -UR4, 0x100000, URZ ;  /* 0x0010000004048890 */ /* 0x000fc8000fffe13f */
[----:B------:R-:W-:Y:S02]  /*0730*/  @!UP0 USHF.L.U32 UR5, UR4, 0xb, URZ ;  /* 0x0000000b04058899 */ /* 0x000fe4000800063f */
[----:B------:R-:W-:Y:S01]  /*0740*/  @!UP0 USHF.L.U32 UR4, UR4, 0x1, URZ ;  /* 0x0000000104048899 */ /* 0x000fe2000800063f */
[----:B----4-:R-:W-:Y:S01]  /*0750*/  ISETP.EQ.U32.AND P2, PT, R13, 0x1, PT ;  /* 0x000000010d00780c */ /* 0x010fe20003f42070 */
[----:B------:R-:W2:Y:S01]  /*0760*/  F2I.U32.TRUNC.NTZ R12, R12 ;  /* 0x0000000c000c7305 */ /* 0x000ea2000020f000 */
[----:B------:R-:W-:Y:S01]  /*0770*/  LEA.HI R0, R8, R8, RZ, 0x1 ;  /* 0x0000000808007211 */ /* 0x000fe200078f08ff */
[----:B------:R-:W4:Y:S03]  /*0780*/  LDC R7, c[0x0][0x148] ;  /* 0x00005200ff077b82 */ /* 0x000f260000000800 */
[----:B------:R-:W-:Y:S01]  /*0790*/  LOP3.LUT R11, R0, 0xfffffffe, RZ, 0xc0, !PT ;  /* 0xfffffffe000b7812 */ /* 0x000fe200078ec0ff */
[----:B0-----:R-:W-:Y:S01]  /*07a0*/  IMAD.MOV R15, RZ, RZ, -R9 ;  /* 0x000000ffff0f7224 */ /* 0x001fe200078e0a09 */
[----:B------:R-:W-:-:S03]  /*07b0*/  SHF.R.S32.HI R9, RZ, 0x1f, R2 ;  /* 0x0000001fff097819 */ /* 0x000fc60000011402 */
[----:B---3--:R-:W-:Y:S01]  /*07c0*/  IMAD R3, R10, R15, UR8 ;  /* 0x000000080a037e24 */ /* 0x008fe2000f8e020f */
[----:B------:R-:W-:Y:S01]  /*07d0*/  LEA.HI R9, R9, R2, RZ, 0x2 ;  /* 0x0000000209097211 */ /* 0x000fe200078f10ff */
[C---:B------:R-:W-:Y:S02]  /*07e0*/  IMAD.IADD R0, R8.reuse, 0x1, -R11 ;  /* 0x0000000108007824 */ /* 0x040fe400078e0a0b */
[----:B------:R-:W-:Y:S01]  /*07f0*/  IMAD.SHL.U32 R11, R8, 0x4, RZ ;  /* 0x00000004080b7824 */ /* 0x000fe200078e00ff */
[----:B------:R-:W-:Y:S01]  /*0800*/  LOP3.LUT R9, R9, 0xfffffffc, RZ, 0xc0, !PT ;  /* 0xfffffffc09097812 */ /* 0x000fe200078ec0ff */
[----:B--2---:R-:W-:Y:S01]  /*0810*/  IMAD.MOV R21, RZ, RZ, -R12 ;  /* 0x000000ffff157224 */ /* 0x004fe200078e0a0c */
[----:B------:R-:W-:Y:S01]  /*0820*/  ISETP.NE.AND P4, PT, R0, R3, PT ;  /* 0x000000030000720c */ /* 0x000fe20003f85270 */
[----:B-1----:R-:W-:Y:S01]  /*0830*/  @!UP0 ULEA UR6, UR7, UR6, 0x18 ;  /* 0x0000000607068291 */ /* 0x002fe2000f8ec03f */
[----:B------:R-:W-:Y:S01]  /*0840*/  LOP3.LUT R22, R8, 0xc, R11, 0x78, !PT ;  /* 0x0000000c08167812 */ /* 0x000fe200078e780b */
[----:B------:R-:W-:Y:S01]  /*0850*/  IMAD.IADD R0, R2, 0x1, -R9 ;  /* 0x0000000102007824 */ /* 0x000fe200078e0a09 */
[----:B------:R-:W-:Y:S01]  /*0860*/  VOTEU.ALL UP0, P0 ;  /* 0x00000000003f7886 */ /* 0x000fe20000000000 */
[----:B------:R-:W-:Y:S01]  /*0870*/  LOP3.LUT P0, RZ, R6, 0x7, RZ, 0xc0, !PT ;  /* 0x0000000706ff7812 */ /* 0x000fe2000780c0ff */
[----:B------:R-:W-:-:S02]  /*0880*/  VIADD R6, R5, 0xffffffff ;  /* 0xffffffff05067836 */ /* 0x000fc40000000000 */
[----:B------:R-:W-:Y:S01]  /*0890*/  ISETP.NE.AND P1, PT, R0, 0x3, PT ;  /* 0x000000030000780c */ /* 0x000fe20003f25270 */
[----:B----4-:R-:W-:Y:S01]  /*08a0*/  IMAD R9, R7, R21, R4 ;  /* 0x0000001507097224 */ /* 0x010fe200078e0204 */
[----:B------:R-:W-:Y:S02]  /*08b0*/  ISETP.LT.U32.AND P0, PT, R22, 0x4, !P0 ;  /* 0x000000041600780c */ /* 0x000fe40004701070 */
[----:B------:R-:W-:Y:S01]  /*08c0*/  ISETP.EQ.OR P1, PT, R0, RZ, !P1 ;  /* 0x000000ff0000720c */ /* 0x000fe20004f22670 */
[----:B------:R-:W0:Y:S02]  /*08d0*/  FENCE.VIEW.ASYNC.S ;  /* 0x00000000000073c6 */ /* 0x000e240000000000 */
[----:B0-----:R0:W1:Y:S01]  /*08e0*/  @!UP0 SYNCS.EXCH.64 URZ, [UR6+0x130], UR4 ;  /* 0x00013004063f85b2 */ /* 0x0010620008000100 */
[----:B------:R-:W-:Y:S02]  /*08f0*/  @P4 LEA.HI R2, R22, R22, RZ, 0x1 ;  /* 0x0000001616024211 */ /* 0x000fe400078f08ff */
[----:B------:R-:W-:-:S02]  /*0900*/  ISETP.EQ.AND P1, PT, R5, RZ, P1 ;  /* 0x000000ff0500720c */ /* 0x000fc40000f22270 */
[----:B------:R-:W-:Y:S02]  /*0910*/  @P4 SHF.R.S32.HI R2, RZ, 0x1, R2 ;  /* 0x00000001ff024819 */ /* 0x000fe40000011402 */
[----:B------:R-:W-:Y:S02]  /*0920*/  ISETP.GE.U32.AND P6, PT, R6, 0x2, PT ;  /* 0x000000020600780c */ /* 0x000fe40003fc6070 */
[----:B------:R-:W-:Y:S02]  /*0930*/  @P4 ISETP.NE.AND P5, PT, R2, R9, PT ;  /* 0x000000090200420c */ /* 0x000fe40003fa5270 */
[----:B------:R-:W-:Y:S02]  /*0940*/  SEL R2, RZ, 0x1, !P0 ;  /* 0x00000001ff027807 */ /* 0x000fe40004000000 */
[----:B------:R-:W-:Y:S02]  /*0950*/  @P4 SEL R23, RZ, 0x1, P5 ;  /* 0x00000001ff174807 */ /* 0x000fe40002800000 */
[----:B------:R-:W-:Y:S01]  /*0960*/  SEL R19, RZ, 0x1, !P1 ;  /* 0x00000001ff137807 */ /* 0x000fe20004800000 */
[----:B------:R0:W2:Y:S01]  /*0970*/  @!UP1 SYNCS.EXCH.64 URZ, [UR6+0x138], UR4 ;  /* 0x00013804063f95b2 */ /* 0x0000a20008000100 */
[----:B------:R-:W-:Y:S01]  /*0980*/  LOP3.LUT R23, R23, R2, RZ, 0xc0, !PT ;  /* 0x0000000217177212 */ /* 0x000fe200078ec0ff */
[----:B------:R-:W-:Y:S01]  /*0990*/  NOP ;  /* 0x0000000000007918 */ /* 0x000fe20000000000 */
[----:B------:R-:W-:Y:S01]  /*09a0*/  SEL R19, R19, 0x2, P6 ;  /* 0x0000000213137807 */ /* 0x000fe20003000000 */
[----:B------:R-:W-:Y:S06]  /*09b0*/  @!P2 BRA `(.L_x_4) ;  /* 0x000000000008a947 */ /* 0x000fec0003800000 */
[----:B-12---:R-:W-:Y:S01]  /*09c0*/  UCGABAR_ARV ;  /* 0x00000000000079c7 */ /* 0x006fe20008000000 */
[----:B------:R-:W-:Y:S05]  /*09d0*/  BRA `(.L_x_5) ;  /* 0x0000000000047947 */ /* 0x000fea0003800000 */
.L_x_4:
[----:B-12---:R-:W-:Y:S01]  /*09e0*/  NOP ;  /* 0x0000000000007918 */ /* 0x006fe20000000000 */
.L_x_5:
[----:B------:R-:W1:Y:S01]  /*09f0*/  LDC R2, c[0x0][0x65c] ;  /* 0x00019700ff027b82 */ /* 0x000e620000000800 */
[----:B------:R-:W-:Y:S02]  /*0a00*/  IMAD.U32 R8, RZ, RZ, UR8 ;  /* 0x00000008ff087e24 */ /* 0x000fe4000f8e00ff */
[----:B------:R-:W-:Y:S01]  /*0a10*/  IMAD.MOV.U32 R9, RZ, RZ, RZ ;  /* 0x000000ffff097224 */ /* 0x000fe200078e00ff */
[----:B-1----:R-:W-:-:S04]  /*0a20*/  ISETP.NE.AND P1, PT, R2, 0x1, PT ;  /* 0x000000010200780c */ /* 0x002fc80003f25270 */
[----:B------:R-:W-:-:S09]  /*0a30*/  P2R R5, PR, RZ, 0x2 ;  /* 0x00000002ff057803 */ /* 0x000fd20000000000 */
[----:B------:R-:W1:Y:S01]  /*0a40*/  @P1 LDC R17, c[0x0][0x10] ;  /* 0x00000400ff111b82 */ /* 0x000e620000000800 */
[----:B------:R-:W-:Y:S02]  /*0a50*/  @P1 IMAD.MOV.U32 R5, RZ, RZ, RZ ;  /* 0x000000ffff051224 */ /* 0x000fe400078e00ff */
[----:B------:R-:W-:-:S05]  /*0a60*/  @P1 IMAD.MOV.U32 R13, RZ, RZ, RZ ;  /* 0x000000ffff0d1224 */ /* 0x000fca00078e00ff */
[----:B------:R-:W2:Y:S01]  /*0a70*/  @!P1 LDC R11, c[0x0][0xc] ;  /* 0x00000300ff0b9b82 */ /* 0x000ea20000000800 */
[----:B-1----:R-:W-:-:S04]  /*0a80*/  @P1 IMAD.WIDE.U32 R16, R17, UR8, R4 ;  /* 0x0000000811101c25 */ /* 0x002fc8000f8e0004 */
[----:B------:R-:W-:Y:S02]  /*0a90*/  @P1 IMAD.IADD R17, R17, 0x1, R13 ;  /* 0x0000000111111824 */ /* 0x000fe400078e020d */
[----:B--2---:R-:W-:-:S04]  /*0aa0*/  @!P1 IMAD.WIDE.U32 R8, R4, R11, R8 ;  /* 0x0000000b04089225 */ /* 0x004fc800078e0008 */
[----:B------:R-:W-:Y:S02]  /*0ab0*/  @!P1 IMAD.MOV.U32 R16, RZ, RZ, R8 ;  /* 0x000000ffff109224 */ /* 0x000fe400078e0008 */
[----:B------:R-:W-:Y:S01]  /*0ac0*/  @!P1 IMAD.MOV.U32 R17, RZ, RZ, R9 ;  /* 0x000000ffff119224 */ /* 0x000fe200078e0009 */
[----:B------:R-:W-:Y:S06]  /*0ad0*/  @!P2 BRA `(.L_x_6) ;  /* 0x00000000000ca947 */ /* 0x000fec0003800000 */
[----:B------:R-:W-:Y:S01]  /*0ae0*/  UCGABAR_WAIT ;  /* 0x0000000000007dc7 */ /* 0x000fe20008000000 */
[----:B------:R-:W-:Y:S01]  /*0af0*/  CCTL.IVALL ;  /* 0x00000000ff00798f */ /* 0x000fe20002000000 */
[----:B------:R-:W-:Y:S05]  /*0b00*/  BRA `(.L_x_7) ;  /* 0x0000000000047947 */ /* 0x000fea0003800000 */
.L_x_6:
[----:B------:R-:W-:Y:S06]  /*0b10*/  BAR.SYNC.DEFER_BLOCKING 0x0 ;  /* 0x0000000000007b1d */ /* 0x000fec0000010000 */
.L_x_7:
[----:B------:R-:W-:Y:S05]  /*0b20*/  @!P3 BRA `(.L_x_8) ;  /* 0x0000003c009cb947 */ /* 0x000fea0003800000 */
[----:B------:R-:W-:-:S13]  /*0b30*/  ISETP.GT.U32.AND P0, PT, R6, 0x1, PT ;  /* 0x000000010600780c */ /* 0x000fda0003f04070 */
[----:B0-----:R-:W-:Y:S05]  /*0b40*/  @P0 EXIT ;  /* 0x000000000000094d */ /* 0x001fea0003800000 */
[----:B------:R-:W-:Y:S01]  /*0b50*/  ULDC.64 UR4, c[0x0][0x650] ;  /* 0x0001940000047ab9 */ /* 0x000fe20000000a00 */
[----:B------:R-:W-:Y:S01]  /*0b60*/  PRMT R0, RZ, 0x7610, R0 ;  /* 0x00007610ff007816 */ /* 0x000fe20000000000 */
[----:B------:R-:W-:Y:S01]  /*0b70*/  IMAD.MOV.U32 R60, RZ, RZ, -0x1 ;  /* 0xffffffffff3c7424 */ /* 0x000fe200078e00ff */
[----:B------:R-:W-:Y:S01]  /*0b80*/  ISETP.GE.U32.AND P0, PT, R16, UR4, PT ;  /* 0x0000000410007c0c */ /* 0x000fe2000bf06070 */
[----:B------:R-:W-:Y:S02]  /*0b90*/  IMAD.MOV.U32 R61, RZ, RZ, -0x1 ;  /* 0xffffffffff3d7424 */ /* 0x000fe400078e00ff */
[----:B------:R-:W-:Y:S01]  /*0ba0*/  IMAD.MOV.U32 R59, RZ, RZ, -0x1 ;  /* 0xffffffffff3b7424 */ /* 0x000fe200078e00ff */
[----:B------:R-:W-:-:S13]  /*0bb0*/  ISETP.GE.U32.AND.EX P0, PT, R17, UR5, PT, P0 ;  /* 0x0000000511007c0c */ /* 0x000fda000bf06100 */
[----:B------:R-:W-:Y:S05]  /*0bc0*/  @P0 BRA `(.L_x_9) ;  /* 0x0000000400280947 */ /* 0x000fea0003800000 */
[----:B------:R-:W0:Y:S01]  /*0bd0*/  LDC.64 R24, c[0x0][0x628] ;  /* 0x00018a00ff187b82 */ /* 0x000e220000000a00 */
[----:B------:R-:W-:Y:S02]  /*0be0*/  IMAD.MOV.U32 R8, RZ, RZ, R16 ;  /* 0x000000ffff087224 */ /* 0x000fe400078e0010 */
[----:B------:R-:W-:-:S05]  /*0bf0*/  IMAD.MOV.U32 R9, RZ, RZ, R17 ;  /* 0x000000ffff097224 */ /* 0x000fca00078e0011 */
[----:B------:R-:W1:Y:S08]  /*0c00*/  LDC R0, c[0x0][0x630] ;  /* 0x00018c00ff007b82 */ /* 0x000e700000000800 */
[----:B------:R-:W2:Y:S01]  /*0c10*/  LDC.64 R26, c[0x0][0x620] ;  /* 0x00018800ff1a7b82 */ /* 0x000ea20000000a00 */
[----:B0-----:R-:W-:-:S04]  /*0c20*/  ISETP.NE.U32.AND P0, PT, R24, RZ, PT ;  /* 0x000000ff1800720c */ /* 0x001fc80003f05070 */
[----:B------:R-:W-:-:S13]  /*0c30*/  ISETP.NE.AND.EX P0, PT, R25, RZ, PT, P0 ;  /* 0x000000ff1900720c */ /* 0x000fda0003f05300 */
[----:B-12---:R-:W-:Y:S05]  /*0c40*/  @!P0 BRA `(.L_x_10) ;  /* 0x0000000000288947 */ /* 0x006fea0003800000 */
[----:B------:R-:W0:Y:S02]  /*0c50*/  LDC R13, c[0x0][0x634] ;  /* 0x00018d00ff0d7b82 */ /* 0x000e240000000800 */
[----:B0-----:R-:W-:-:S05]  /*0c60*/  IADD3 R13, P0, R16, R13, RZ ;  /* 0x0000000d100d7210 */ /* 0x001fca0007f1e0ff */
[----:B------:R-:W-:-:S04]  /*0c70*/  IMAD.X R15, RZ, RZ, R17, P0 ;  /* 0x000000ffff0f7224 */ /* 0x000fc800000e0611 */
[----:B------:R-:W-:-:S04]  /*0c80*/  IMAD.WIDE.U32 R8, R15, R24, RZ ;  /* 0x000000180f087225 */ /* 0x000fc800078e00ff */
[----:B------:R-:W-:-:S04]  /*0c90*/  IMAD.WIDE.U32 R10, P0, R13, R25, R8 ;  /* 0x000000190d0a7225 */ /* 0x000fc80007800008 */
[----:B------:R-:W-:-:S04]  /*0ca0*/  IMAD.WIDE.U32 R8, R13, R24, RZ ;  /* 0x000000180d087225 */ /* 0x000fc800078e00ff */
[----:B------:R-:W-:Y:S01]  /*0cb0*/  IMAD.X R13, RZ, RZ, RZ, P0 ;  /* 0x000000ffff0d7224 */ /* 0x000fe200000e06ff */
[----:B------:R-:W-:Y:S01]  /*0cc0*/  IADD3 RZ, P0, R9, R10, RZ ;  /* 0x0000000a09ff7210 */ /* 0x000fe20007f1e0ff */
[----:B------:R-:W-:-:S04]  /*0cd0*/  IMAD.MOV.U32 R12, RZ, RZ, R11 ;  /* 0x000000ffff0c7224 */ /* 0x000fc800078e000b */
[----:B------:R-:W-:-:S08]  /*0ce0*/  IMAD.WIDE.U32.X R8, R15, R25, R12, P0 ;  /* 0x000000190f087225 */ /* 0x000fd000000e040c */
.L_x_10:
[----:B------:R-:W0:Y:S01]  /*0cf0*/  LDC.64 R24, c[0x0][0x640] ;  /* 0x00019000ff187b82 */ /* 0x000e220000000a00 */
[-CC-:B------:R-:W-:Y:S01]  /*0d00*/  SHF.R.U64 R59, R8, R0.reuse, R9.reuse ;  /* 0x00000000083b7219 */ /* 0x180fe20000001209 */
[----:B------:R-:W-:Y:S01]  /*0d10*/  IMAD R30, R7, R21, R4 ;  /* 0x00000015071e7224 */ /* 0x000fe200078e0204 */
[----:B------:R-:W-:Y:S01]  /*0d20*/  SHF.R.U32.HI R0, RZ, R0, R9 ;  /* 0x00000000ff007219 */ /* 0x000fe20000011609 */
[----:B------:R-:W-:Y:S01]  /*0d30*/  IMAD.MOV.U32 R21, RZ, RZ, 0x1 ;  /* 0x00000001ff157424 */ /* 0x000fe200078e00ff */
[----:B------:R-:W-:-:S03]  /*0d40*/  IADD3 R5, P0, RZ, -R59, RZ ;  /* 0x8000003bff057210 */ /* 0x000fc60007f1e0ff */
[----:B------:R-:W1:Y:S02]  /*0d50*/  LDC R6, c[0x0][0x618] ;  /* 0x00018600ff067b82 */ /* 0x000e640000000800 */
[----:B------:R-:W-:-:S04]  /*0d60*/  IMAD.X R9, RZ, RZ, ~R0, P0 ;  /* 0x000000ffff097224 */ /* 0x000fc800000e0e00 */
[-C--:B------:R-:W-:Y:S02]  /*0d70*/  IMAD R0, R9, R26.reuse, RZ ;  /* 0x0000001a09007224 */ /* 0x080fe400078e02ff */
[----:B------:R-:W2:Y:S01]  /*0d80*/  LDC R11, c[0x0][0x608] ;  /* 0x00018200ff0b7b82 */ /* 0x000ea20000000800 */
[----:B------:R-:W-:-:S04]  /*0d90*/  IMAD.WIDE.U32 R8, R5, R26, R16 ;  /* 0x0000001a05087225 */ /* 0x000fc800078e0010 */
[----:B------:R-:W-:-:S03]  /*0da0*/  IMAD R5, R5, R27, R0 ;  /* 0x0000001b05057224 */ /* 0x000fc600078e0200 */
[----:B------:R-:W3:Y:S01]  /*0db0*/  LDC R12, c[0x0][0x658] ;  /* 0x00019600ff0c7b82 */ /* 0x000ee20000000800 */
[----:B0-----:R-:W-:Y:S01]  /*0dc0*/  ISETP.NE.U32.AND P0, PT, R24, RZ, PT ;  /* 0x000000ff1800720c */ /* 0x001fe20003f05070 */
[----:B------:R-:W-:Y:S02]  /*0dd0*/  IMAD.IADD R5, R9, 0x1, R5 ;  /* 0x0000000109057824 */ /* 0x000fe400078e0205 */
[----:B------:R-:W-:Y:S01]  /*0de0*/  IMAD.MOV.U32 R9, RZ, RZ, -0x1 ;  /* 0xffffffffff097424 */ /* 0x000fe200078e00ff */
[----:B------:R-:W-:-:S03]  /*0df0*/  ISETP.NE.AND.EX P0, PT, R25, RZ, PT, P0 ;  /* 0x000000ff1900720c */ /* 0x000fc60003f05300 */
[----:B------:R-:W0:Y:S01]  /*0e00*/  LDC R15, c[0x0][0x600] ;  /* 0x00018000ff0f7b82 */ /* 0x000e220000000800 */
[-CC-:B-1----:R-:W-:Y:S02]  /*0e10*/  SHF.R.U64 R13, R8, R6.reuse, R5.reuse ;  /* 0x00000006080d7219 */ /* 0x182fe40000001205 */
[----:B------:R-:W-:-:S05]  /*0e20*/  SHF.R.U32.HI R0, RZ, R6, R5 ;  /* 0x00000006ff007219 */ /* 0x000fca0000011605 */
[----:B------:R-:W1:Y:S01]  /*0e30*/  LDC R14, c[0x0][0x648] ;  /* 0x00019200ff0e7b82 */ /* 0x000e620000000800 */
[-CC-:B--2---:R-:W-:Y:S02]  /*0e40*/  SHF.R.U64 R27, R13, R11.reuse, R0.reuse ;  /* 0x0000000b0d1b7219 */ /* 0x184fe40000001200 */
[----:B------:R-:W-:-:S05]  /*0e50*/  SHF.R.U32.HI R5, RZ, R11, R0 ;  /* 0x0000000bff057219 */ /* 0x000fca0000011600 */
[----:B------:R-:W2:Y:S01]  /*0e60*/  LDC R20, c[0x0][0x638] ;  /* 0x00018e00ff147b82 */ /* 0x000ea20000000800 */
[-CC-:B---3--:R-:W-:Y:S02]  /*0e70*/  SHF.R.U64 R28, R27, R12.reuse, R5.reuse ;  /* 0x0000000c1b1c7219 */ /* 0x188fe40000001205 */
[-C--:B------:R-:W-:Y:S02]  /*0e80*/  SHF.L.U32 R0, R9, R12.reuse, RZ ;  /* 0x0000000c09007219 */ /* 0x080fe400000006ff */
[----:B------:R-:W-:Y:S01]  /*0e90*/  SHF.R.U32.HI R5, RZ, R12, R5 ;  /* 0x0000000cff057219 */ /* 0x000fe20000011605 */
[----:B------:R-:W-:Y:S01]  /*0ea0*/  IMAD.MOV.U32 R4, RZ, RZ, R28 ;  /* 0x000000ffff047224 */ /* 0x000fe200078e001c */
[----:B------:R-:W-:Y:S01]  /*0eb0*/  LOP3.LUT R10, RZ, R0, RZ, 0x33, !PT ;  /* 0x00000000ff0a7212 */ /* 0x000fe200078e33ff */
[----:B------:R-:W3:Y:S01]  /*0ec0*/  LDC R26, c[0x0][0x610] ;  /* 0x00018400ff1a7b82 */ /* 0x000ee20000000800 */
[----:B------:R-:W-:Y:S05]  /*0ed0*/  @!P0 BRA `(.L_x_11) ;  /* 0x0000000000288947 */ /* 0x000fea0003800000 */
[----:B------:R-:W4:Y:S02]  /*0ee0*/  LDC R9, c[0x0][0x64c] ;  /* 0x00019300ff097b82 */ /* 0x000f240000000800 */
[----:B----4-:R-:W-:-:S05]  /*0ef0*/  IADD3 R9, P0, R28, R9, RZ ;  /* 0x000000091c097210 */ /* 0x010fca0007f1e0ff */
        /* <DEDUP_REMOVED lines=8> */
.L_x_11:
[----:B-1----:R-:W-:Y:S01]  /*0f80*/  SHF.R.U64 R4, R4, R14, R5 ;  /* 0x0000000e04047219 */ /* 0x002fe20000001205 */
[----:B0-----:R-:W-:Y:S01]  /*0f90*/  VIADD R6, R15, 0xffffffff ;  /* 0xffffffff0f067836 */ /* 0x001fe20000000000 */
[----:B------:R-:W-:Y:S02]  /*0fa0*/  SHF.L.U32 R0, R21, R12, RZ ;  /* 0x0000000c15007219 */ /* 0x000fe400000006ff */
[----:B------:R-:W-:Y:S01]  /*0fb0*/  LOP3.LUT R5, R27, R10, RZ, 0xc0, !PT ;  /* 0x0000000a1b057212 */ /* 0x000fe200078ec0ff */
[----:B------:R-:W-:Y:S01]  /*0fc0*/  IMAD.MOV R7, RZ, RZ, -R4 ;  /* 0x000000ffff077224 */ /* 0x000fe200078e0a04 */
[----:B------:R-:W-:Y:S02]  /*0fd0*/  SEL R3, R3, R30, !P1 ;  /* 0x0000001e03037207 */ /* 0x000fe40004800000 */
[----:B------:R-:W-:Y:S01]  /*0fe0*/  LOP3.LUT R6, R13, R6, RZ, 0xc0, !PT ;  /* 0x000000060d067212 */ /* 0x000fe200078ec0ff */
[----:B------:R-:W-:Y:S02]  /*0ff0*/  IMAD R4, R0, R4, R5 ;  /* 0x0000000400047224 */ /* 0x000fe400078e0205 */
[----:B--2---:R-:W-:-:S02]  /*1000*/  IMAD R0, R7, R20, R28 ;  /* 0x0000001407007224 */ /* 0x004fc400078e021c */
[----:B---3--:R-:W-:Y:S02]  /*1010*/  IMAD R3, R4, R26, R3 ;  /* 0x0000001a04037224 */ /* 0x008fe400078e0203 */
[----:B------:R-:W-:Y:S02]  /*1020*/  IMAD R60, R0, R15, R6 ;  /* 0x0000000f003c7224 */ /* 0x000fe400078e0206 */
[----:B------:R-:W-:-:S03]  /*1030*/  IMAD.MOV.U32 R4, RZ, RZ, 0x1 ;  /* 0x00000001ff047424 */ /* 0x000fc600078e00ff */
[----:B------:R-:W-:Y:S02]  /*1040*/  SEL R61, R60, R3, !P1 ;  /* 0x000000033c3d7207 */ /* 0x000fe40004800000 */
[----:B------:R-:W-:Y:S02]  /*1050*/  PRMT R0, R4, 0x7610, R0 ;  /* 0x0000761004007816 */ /* 0x000fe40000000000 */
[----:B------:R-:W-:-:S07]  /*1060*/  SEL R60, R3, R60, !P1 ;  /* 0x0000003c033c7207 */ /* 0x000fce0004800000 */
.L_x_9:
[----:B------:R-:W-:-:S08]  /*1070*/  NOP ;  /* 0x0000000000007918 */ /* 0x000fd00000000000 */
[----:B------:R-:W0:Y:S02]  /*1080*/  USETMAXREG.TRY_ALLOC.CTAPOOL UP0, 0xe8 ;  /* 0x000000e8000079c8 */ /* 0x000e240008000600 */
[----:B0-----:R-:W-:-:S13]  /*1090*/  PLOP3.LUT P0, PT, PT, PT, UP0, 0x80, 0x0 ;  /* 0x000000000000781c */ /* 0x001fda0003f0f008 */
[----:B------:R-:W-:Y:S05]  /*10a0*/  @!P0 BRA `(.L_x_9) ;  /* 0xfffffffc00f08947 */ /* 0x000fea000383ffff */
[----:B------:R-:W-:Y:S01]  /*10b0*/  ULDC.64 UR4, c[0x0][0x598] ;  /* 0x0001660000047ab9 */ /* 0x000fe20000000a00 */
[----:B------:R-:W-:Y:S01]  /*10c0*/  ULDC.64 UR36, c[0x0][0x208] ;  /* 0x0000820000247ab9 */ /* 0x000fe20000000a00 */
[----:B------:R-:W-:-:S04]  /*10d0*/  ISETP.NE.U32.AND P0, PT, RZ, UR4, PT ;  /* 0x00000004ff007c0c */ /* 0x000fc8000bf05070 */
[----:B------:R-:W-:-:S13]  /*10e0*/  ISETP.NE.AND.EX P0, PT, RZ, UR5, PT, P0 ;  /* 0x00000005ff007c0c */ /* 0x000fda000bf05300 */
[----:B------:R-:W-:Y:S05]  /*10f0*/  @!P0 BRA `(.L_x_12) ;  /* 0x00000000001c8947 */ /* 0x000fea0003800000 */
[----:B------:R-:W0:Y:S02]  /*1100*/  LDC.64 R4, c[0x0][0x598] ;  /* 0x00016600ff047b82 */ /* 0x000e240000000a00 */
[----:B0-----:R-:W2:Y:S02]  /*1110*/  LDG.E.64 R4, desc[UR36][R4.64] ;  /* 0x0000002404047981 */ /* 0x001ea4000c1e1b00 */
[----:B--2---:R-:W-:-:S04]  /*1120*/  ISETP.NE.U32.AND P0, PT, R4, RZ, PT ;  /* 0x000000ff0400720c */ /* 0x004fc80003f05070 */
[----:B------:R-:W-:-:S13]  /*1130*/  ISETP.NE.AND.EX P0, PT, R5, RZ, PT, P0 ;  /* 0x000000ff0500720c */ /* 0x000fda0003f05300 */
[----:B------:R-:W-:Y:S05]  /*1140*/  @!P0 BRA `(.L_x_12) ;  /* 0x0000000000088947 */ /* 0x000fea0003800000 */
[----:B------:R0:W5:Y:S01]  /*1150*/  LD.E R56, desc[UR36][R4.64] ;  /* 0x0000002404387980 */ /* 0x000162000c101900 */
[----:B------:R-:W-:Y:S05]  /*1160*/  BRA `(.L_x_13) ;  /* 0x0000000000247947 */ /* 0x000fea0003800000 */
.L_x_12:
[----:B------:R-:W-:Y:S02]  /*1170*/  ULDC.64 UR4, c[0x0][0x588] ;  /* 0x0001620000047ab9 */ /* 0x000fe40000000a00 */
[----:B------:R-:W-:-:S04]  /*1180*/  ISETP.NE.U32.AND P0, PT, RZ, UR4, PT ;  /* 0x00000004ff007c0c */ /* 0x000fc8000bf05070 */
[----:B------:R-:W-:-:S13]  /*1190*/  ISETP.NE.AND.EX P0, PT, RZ, UR5, PT, P0 ;  /* 0x00000005ff007c0c */ /* 0x000fda000bf05300 */
[----:B------:R-:W-:Y:S05]  /*11a0*/  @!P0 BRA `(.L_x_14) ;  /* 0x00000000000c8947 */ /* 0x000fea0003800000 */
[----:B------:R-:W0:Y:S02]  /*11b0*/  LDC.64 R56, c[0x0][0x588] ;  /* 0x00016200ff387b82 */ /* 0x000e240000000a00 */
[----:B0-----:R1:W5:Y:S01]  /*11c0*/  LDG.E R56, desc[UR36][R56.64] ;  /* 0x0000002438387981 */ /* 0x001362000c1e1900 */
[----:B------:R-:W-:Y:S05]  /*11d0*/  BRA `(.L_x_13) ;  /* 0x0000000000087947 */ /* 0x000fea0003800000 */
.L_x_14:
[----:B------:R-:W-:Y:S02]  /*11e0*/  ULDC UR4, c[0x0][0x580] ;  /* 0x0001600000047ab9 */ /* 0x000fe40000000800 */
[----:B------:R-:W-:-:S07]  /*11f0*/  IMAD.U32 R56, RZ, RZ, UR4 ;  /* 0x00000004ff387e24 */ /* 0x000fce000f8e00ff */
.L_x_13:
[----:B------:R-:W-:Y:S02]  /*1200*/  ULDC.64 UR4, c[0x0][0x5a0] ;  /* 0x0001680000047ab9 */ /* 0x000fe40000000a00 */
[----:B------:R-:W-:-:S04]  /*1210*/  ISETP.NE.U32.AND P0, PT, RZ, UR4, PT ;  /* 0x00000004ff007c0c */ /* 0x000fc8000bf05070 */
[----:B------:R-:W-:-:S13]  /*1220*/  ISETP.NE.AND.EX P0, PT, RZ, UR5, PT, P0 ;  /* 0x00000005ff007c0c */ /* 0x000fda000bf05300 */
[----:B------:R-:W-:Y:S05]  /*1230*/  @!P0 BRA `(.L_x_15) ;  /* 0x00000000001c8947 */ /* 0x000fea0003800000 */
[----:B0-----:R-:W0:Y:S02]  /*1240*/  LDC.64 R4, c[0x0][0x5a0] ;  /* 0x00016800ff047b82 */ /* 0x001e240000000a00 */
[----:B0-----:R-:W2:Y:S02]  /*1250*/  LDG.E.64 R4, desc[UR36][R4.64] ;  /* 0x0000002404047981 */ /* 0x001ea4000c1e1b00 */
[----:B--2---:R-:W-:-:S04]  /*1260*/  ISETP.NE.U32.AND P0, PT, R4, RZ, PT ;  /* 0x000000ff0400720c */ /* 0x004fc80003f05070 */
[----:B------:R-:W-:-:S13]  /*1270*/  ISETP.NE.AND.EX P0, PT, R5, RZ, PT, P0 ;  /* 0x000000ff0500720c */ /* 0x000fda0003f05300 */
[----:B------:R-:W-:Y:S05]  /*1280*/  @!P0 BRA `(.L_x_15) ;  /* 0x0000000000088947 */ /* 0x000fea0003800000 */
[----:B-1----:R0:W5:Y:S01]  /*1290*/  LD.E R57, desc[UR36][R4.64] ;  /* 0x0000002404397980 */ /* 0x002162000c101900 */
[----:B------:R-:W-:Y:S05]  /*12a0*/  BRA `(.L_x_16) ;  /* 0x0000000000247947 */ /* 0x000fea0003800000 */
.L_x_15:
[----:B------:R-:W-:Y:S02]  /*12b0*/  ULDC.64 UR4, c[0x0][0x590] ;  /* 0x0001640000047ab9 */ /* 0x000fe40000000a00 */
[----:B------:R-:W-:-:S04]  /*12c0*/  ISETP.NE.U32.AND P0, PT, RZ, UR4, PT ;  /* 0x00000004ff007c0c */ /* 0x000fc8000bf05070 */
[----:B------:R-:W-:-:S13]  /*12d0*/  ISETP.NE.AND.EX P0, PT, RZ, UR5, PT, P0 ;  /* 0x00000005ff007c0c */ /* 0x000fda000bf05300 */
[----:B------:R-:W-:Y:S05]  /*12e0*/  @!P0 BRA `(.L_x_17) ;  /* 0x00000000000c8947 */ /* 0x000fea0003800000 */
[----:B0-----:R-:W1:Y:S02]  /*12f0*/  LDC.64 R4, c[0x0][0x590] ;  /* 0x00016400ff047b82 */ /* 0x001e640000000a00 */
[----:B-1----:R1:W5:Y:S01]  /*1300*/  LDG.E R57, desc[UR36][R4.64] ;  /* 0x0000002404397981 */ /* 0x002362000c1e1900 */
[----:B------:R-:W-:Y:S05]  /*1310*/  BRA `(.L_x_16) ;  /* 0x0000000000087947 */ /* 0x000fea0003800000 */
.L_x_17:
[----:B------:R-:W-:Y:S02]  /*1320*/  ULDC UR4, c[0x0][0x584] ;  /* 0x0001610000047ab9 */ /* 0x000fe40000000800 */
[----:B-1----:R-:W-:-:S07]  /*1330*/  IMAD.U32 R57, RZ, RZ, UR4 ;  /* 0x00000004ff397e24 */ /* 0x002fce000f8e00ff */
.L_x_16:
[----:B------:R-:W-:-:S13]  /*1340*/  LOP3.LUT P0, RZ, R0, 0xff, RZ, 0xc0, !PT ;  /* 0x000000ff00ff7812 */ /* 0x000fda000780c0ff */
[----:B------:R-:W-:Y:S05]  /*1350*/  @!P0 EXIT ;  /* 0x000000000000894d */ /* 0x000fea0003800000 */
[----:B------:R-:W-:Y:S01]  /*1360*/  ULDC UR4, c[0x0][0x28c] ;  /* 0x0000a30000047ab9 */ /* 0x000fe20000000800 */
[----:B------:R-:W-:Y:S01]  /*1370*/  LOP3.LUT R58, R19, 0x1, RZ, 0xfc, !PT ;  /* 0x00000001133a7812 */ /* 0x000fe200078efcff */
[----:B------:R-:W-:Y:S01]  /*1380*/  UIADD3 UR4, UR4, 0x1f, URZ ;  /* 0x0000001f04047890 */ /* 0x000fe2000fffe03f */
[----:B------:R-:W-:Y:S01]  /*1390*/  UMOV UR38, URZ ;  /* 0x0000003f00267c82 */ /* 0x000fe20008000000 */
[----:B------:R-:W-:Y:S02]  /*13a0*/  UMOV UR39, URZ ;  /* 0x0000003f00277c82 */ /* 0x000fe40008000000 */
[----:B------:R-:W-:-:S04]  /*13b0*/  USHF.R.S32.HI UR5, URZ, 0x1f, UR4 ;  /* 0x0000001f3f057899 */ /* 0x000fc80008011404 */
[----:B------:R-:W-:-:S04]  /*13c0*/  ULEA.HI UR5, UR5, UR4, URZ, 0x5 ;  /* 0x0000000405057291 */ /* 0x000fc8000f8f283f */
[----:B------:R-:W-:-:S12]  /*13d0*/  USHF.R.S32.HI UR40, URZ, 0x5, UR5 ;  /* 0x000000053f287899 */ /* 0x000fd80008011405 */
.L_x_101:
[----:B------:R-:W-:Y:S01]  /*13e0*/  LOP3.LUT R0, R18, 0x80, RZ, 0xc0, !PT ;  /* 0x0000008012007812 */ /* 0x000fe200078ec0ff */
[----:B--2---:R-:W2:Y:S01]  /*13f0*/  S2UR UR7, SR_CgaCtaId ;  /* 0x00000000000779c3 */ /* 0x004ea20000008800 */
[----:B------:R-:W-:Y:S02]  /*1400*/  UMOV UR6, 0x400 ;  /* 0x0000040000067882 */ /* 0x000fe40000000000 */
[----:B------:R-:W-:-:S06]  /*1410*/  SHF.R.U32.HI R0, RZ, 0x7, R0 ;  /* 0x00000007ff007819 */ /* 0x000fcc0000011600 */
[----:B---3--:R-:W3:Y:S01]  /*1420*/  SHFL.IDX PT, R0, R0, RZ, 0x1f ;  /* 0x00001fff00007589 */ /* 0x008ee200000e0000 */
[----:B--2---:R-:W-:Y:S01]  /*1430*/  ULEA UR6, UR7, UR6, 0x18 ;  /* 0x0000000607067291 */ /* 0x004fe2000f8ec03f */
[----:B---3--:R-:W-:-:S13]  /*1440*/  R2UR UR4, R0 ;  /* 0x00000000000472ca */ /* 0x008fda00000e0000 */
[----:B------:R-:W-:-:S04]  /*1450*/  ULEA.HI UR5, UR4, UR4, URZ, 0x1 ;  /* 0x0000000404057291 */ /* 0x000fc8000f8f083f */
[----:B------:R-:W-:-:S04]  /*1460*/  ULOP3.LUT UR5, UR5, 0xffffe, URZ, 0xc0, !UPT ;  /* 0x000ffffe05057892 */ /* 0x000fc8000f8ec03f */
[----:B------:R-:W-:-:S03]  /*1470*/  UIADD3 UR5, UR4, -UR5, URZ ;  /* 0x8000000504057290 */ /* 0x000fc6000fffe03f */
[----:B------:R-:W-:Y:S01]  /*1480*/  ULDC UR4, c[0x0][0x28c] ;  /* 0x0000a30000047ab9 */ /* 0x000fe20000000800 */
[----:B------:R-:W-:Y:S01]  /*1490*/  ULEA UR5, UR5, UR6, 0xc ;  /* 0x0000000605057291 */ /* 0x000fe2000f8e603f */
[----:B------:R-:W-:-:S03]  /*14a0*/  ISETP.LT.AND P0, PT, RZ, UR4, PT ;  /* 0x00000004ff007c0c */ /* 0x000fc6000bf01270 */
[----:B------:R-:W-:-:S04]  /*14b0*/  UIADD3 UR5, UR5, 0x200, URZ ;  /* 0x0000020005057890 */ /* 0x000fc8000fffe03f */
[----:B------:R-:W-:-:S04]  /*14c0*/  USHF.R.U32.HI UR5, URZ, 0x4, UR5 ;  /* 0x000000043f057899 */ /* 0x000fc80008011605 */
[----:B------:R-:W-:Y:S02]  /*14d0*/  ULOP3.LUT UR41, UR5, 0x3fff, URZ, 0xc0, !UPT ;  /* 0x00003fff05297892 */ /* 0x000fe4000f8ec03f */
[----:B01---5:R-:W-:Y:S10]  /*14e0*/  @P0 BRA `(.L_x_18) ;  /* 0x0000000000400947 */ /* 0x023ff40003800000 */
[----:B------:R-:W-:Y:S01]  /*14f0*/  MOV R0, 0x0 ;  /* 0x0000000000007802 */ /* 0x000fe20000000f00 */
[----:B------:R-:W-:Y:S01]  /*1500*/  ULDC.64 UR4, c[0x4][0x68] ;  /* 0x01001a0000047ab9 */ /* 0x000fe20000000a00 */
[----:B------:R-:W-:Y:S01]  /*1510*/  ULDC.64 UR6, c[0x4][0x8] ;  /* 0x0100020000067ab9 */ /* 0x000fe20000000a00 */
[----:B01----:R-:W-:Y:S01]  /*1520*/  IMAD.U32 R4, RZ, RZ, UR4 ;  /* 0x00000004ff047e24 */ /* 0x003fe2000f8e00ff */
[----:B------:R0:W1:Y:S01]  /*1530*/  LDC.64 R14, c[0x4][R0] ;  /* 0x01000000000e7b82 */ /* 0x0000620000000a00 */
[----:B------:R-:W-:Y:S01]  /*1540*/  IMAD.U32 R5, RZ, RZ, UR5 ;  /* 0x00000005ff057e24 */ /* 0x000fe2000f8e00ff */
[----:B------:R-:W-:Y:S01]  /*1550*/  ULDC.64 UR4, c[0x4][0x70] ;  /* 0x01001c0000047ab9 */ /* 0x000fe20000000a00 */
[----:B------:R-:W-:Y:S02]  /*1560*/  IMAD.U32 R10, RZ, RZ, UR6 ;  /* 0x00000006ff0a7e24 */ /* 0x000fe4000f8e00ff */
[----:B------:R-:W-:Y:S02]  /*1570*/  IMAD.U32 R6, RZ, RZ, UR4 ;  /* 0x00000004ff067e24 */ /* 0x000fe4000f8e00ff */
[----:B------:R-:W-:-:S02]  /*1580*/  IMAD.U32 R7, RZ, RZ, UR5 ;  /* 0x00000005ff077e24 */ /* 0x000fc4000f8e00ff */
[----:B------:R-:W-:Y:S02]  /*1590*/  IMAD.U32 R11, RZ, RZ, UR7 ;  /* 0x00000007ff0b7e24 */ /* 0x000fe4000f8e00ff */
[----:B------:R-:W-:Y:S02]  /*15a0*/  IMAD.MOV.U32 R8, RZ, RZ, 0x1e1 ;  /* 0x000001e1ff087424 */ /* 0x000fe400078e00ff */
[----:B------:R-:W-:Y:S02]  /*15b0*/  IMAD.MOV.U32 R12, RZ, RZ, 0x1 ;  /* 0x00000001ff0c7424 */ /* 0x000fe400078e00ff */
[----:B0-----:R-:W-:-:S07]  /*15c0*/  IMAD.MOV.U32 R13, RZ, RZ, RZ ;  /* 0x000000ffff0d7224 */ /* 0x001fce00078e00ff */
[----:B------:R-:W-:-:S07]  /*15d0*/  LEPC R20, `(.L_x_18) ;  /* 0x000000001014794e */ /* 0x000fce0000000000 */
[----:B-1---5:R-:W-:Y:S05]  /*15e0*/  CALL.ABS.NOINC R14 ;  /* 0x000000000e007343 */ /* 0x022fea0003c00000 */
.L_x_18:
[----:B------:R-:W-:-:S13]  /*15f0*/  ISETP.NE.AND P0, PT, R58, 0x3, PT ;  /* 0x000000033a00780c */ /* 0x000fda0003f05270 */
[----:B------:R-:W-:Y:S05]  /*1600*/  @!P0 BRA `(.L_x_19) ;  /* 0x0000000000048947 */ /* 0x000fea0003800000 */
[----:B------:R-:W-:Y:S01]  /*1610*/  BPT.TRAP 0x1 ;  /* 0x000000040000795c */ /* 0x000fe20000300000 */
.L_x_19:
[----:B------:R-:W2:Y:S01]  /*1620*/  S2UR UR5, SR_CgaCtaId ;  /* 0x00000000000579c3 */ /* 0x000ea20000008800 */
[----:B------:R-:W-:Y:S01]  /*1630*/  UMOV UR4, 0x400 ;  /* 0x0000040000047882 */ /* 0x000fe20000000000 */
[----:B------:R-:W-:Y:S02]  /*1640*/  IMAD.U32 R0, RZ, RZ, UR38 ;  /* 0x00000026ff007e24 */ /* 0x000fe4000f8e00ff */
[----:B------:R-:W-:-:S03]  /*1650*/  IMAD.U32 R3, RZ, RZ, UR39 ;  /* 0x00000027ff037e24 */ /* 0x000fc6000f8e00ff */
[----:B------:R-:W-:Y:S01]  /*1660*/  SHF.L.U32 R0, R0, 0x1f, RZ ;  /* 0x0000001f00007819 */ /* 0x000fe200000006ff */
[----:B--2---:R-:W-:-:S06]  /*1670*/  ULEA UR4, UR5, UR4, 0x18 ;  /* 0x0000000405047291 */ /* 0x004fcc000f8ec03f */
[----:B------:R-:W-:-:S04]  /*1680*/  IMAD.U32 R6, RZ, RZ, UR4 ;  /* 0x00000004ff067e24 */ /* 0x000fc8000f8e00ff */
[----:B------:R-:W-:-:S04]  /*1690*/  IMAD R3, R3, 0x8, R6 ;  /* 0x0000000803037824 */ /* 0x000fc800078e0206 */
[----:B------:R2:W3:Y:S01]  /*16a0*/  SYNCS.PHASECHK.TRANS64.TRYWAIT P1, [R3+URZ], R0 ;  /* 0x00000000030075a7 */ /* 0x0004e2000802017f */
[----:B------:R-:W-:Y:S05]  /*16b0*/  @!P0 BRA `(.L_x_20) ;  /* 0x0000000000048947 */ /* 0x000fea0003800000 */
[----:B------:R-:W-:Y:S01]  /*16c0*/  BPT.TRAP 0x1 ;  /* 0x000000040000795c */ /* 0x000fe20000300000 */
.L_x_20:
[----:B---3--:R-:W-:Y:S05]  /*16d0*/  @P1 BRA `(.L_x_21) ;  /* 0x0000000000081947 */ /* 0x008fea0003800000 */
[----:B------:R-:W3:Y:S02]  /*16e0*/  SYNCS.PHASECHK.TRANS64.TRYWAIT P1, [R3+URZ], R0 ;  /* 0x00000000030075a7 */ /* 0x000ee4000802017f */
[----:B---3--:R-:W-:Y:S05]  /*16f0*/  @!P1 BRA `(.L_x_22) ;  /* 0x0000005000449947 */ /* 0x008fea0003800000 */
.L_x_21:
[----:B------:R-:W-:-:S04]  /*1700*/  UISETP.LT.AND UP0, UPT, UR40, 0x1, UPT ;  /* 0x000000012800788c */ /* 0x000fc8000bf01270 */
[----:B------:R-:W-:-:S06]  /*1710*/  USEL UR4, UR40, 0x1, UP0 ;  /* 0x0000000128047887 */ /* 0x000fcc0008000000 */
[----:B--23--:R-:W-:Y:S01]  /*1720*/  IMAD.U32 R0, RZ, RZ, UR4 ;  /* 0x00000004ff007e24 */ /* 0x00cfe2000f8e00ff */
[----:B------:R-:W-:Y:S05]  /*1730*/  WARPSYNC.ALL ;  /* 0x0000000000007948 */ /* 0x000fea0003800000 */
[----:B------:R-:W-:-:S04]  /*1740*/  IADD3 R0, -R0, UR40, RZ ;  /* 0x0000002800007c10 */ /* 0x000fc8000fffe1ff */
[----:B------:R-:W-:Y:S02]  /*1750*/  ISETP.GE.AND P1, PT, R0, 0x1, PT ;  /* 0x000000010000780c */ /* 0x000fe40003f26270 */
[----:B------:R-:W-:Y:S01]  /*1760*/  R2UR UR4, R6 ;  /* 0x00000000060472ca */ /* 0x000fe200000e0000 */
[----:B------:R-:W-:Y:S01]  /*1770*/  ULOP3.LUT UR41, UR41, 0x10000, URZ, 0xfc, !UPT ;  /* 0x0001000029297892 */ /* 0x000fe2000f8efc3f */
[----:B------:R-:W-:Y:S01]  /*1780*/  WARPGROUP.ARRIVE ;  /* 0x00000000000079c5 */ /* 0x000fe20000000000 */
[----:B------:R-:W-:Y:S01]  /*1790*/  UMOV UR5, 0x80000020 ;  /* 0x8000002000057882 */ /* 0x000fe20000000000 */
[----:B------:R-:W-:-:S09]  /*17a0*/  UMOV UR7, 0x80000020 ;  /* 0x8000002000077882 */ /* 0x000fd20000000000 */
[----:B------:R-:W-:-:S04]  /*17b0*/  UIADD3 UR4, UR4, 0x24200, URZ ;  /* 0x0002420004047890 */ /* 0x000fc8000fffe03f */
[----:B------:R-:W-:-:S04]  /*17c0*/  USHF.R.U32.HI UR4, URZ, 0x4, UR4 ;  /* 0x000000043f047899 */ /* 0x000fc80008011604 */
[----:B------:R-:W-:-:S04]  /*17d0*/  ULOP3.LUT UR4, UR4, 0x3fff, URZ, 0xc0, !UPT ;  /* 0x00003fff04047892 */ /* 0x000fc8000f8ec03f */
[----:B------:R-:W-:Y:S02]  /*17e0*/  ULOP3.LUT UR9, UR4, 0x10000, URZ, 0xfc, !UPT ;  /* 0x0001000004097892 */ /* 0x000fe4000f8efc3f */
[----:B------:R-:W-:Y:S02]  /*17f0*/  ULEA UR4, UR39, UR41, 0x9 ;  /* 0x0000002927047291 */ /* 0x000fe4000f8e483f */
[----:B------:R-:W-:-:S09]  /*1800*/  ULEA UR6, UR39, UR9, 0x8 ;  /* 0x0000000927067291 */ /* 0x000fd2000f8e403f */
[----:B------:R-:W-:Y:S01]  /*1810*/  HGMMA.64x64x16.F32.BF16 R24, gdesc[UR4], RZ, !UPT, gsb0 ;  /* 0x00e00000041879f0 */ /* 0x000fe2000c0018ff */
[----:B------:R-:W-:Y:S02]  /*1820*/  UIADD3 UR4, UR4, 0x2, URZ ;  /* 0x0000000204047890 */ /* 0x000fe4000fffe03f */
[----:B------:R-:W-:Y:S01]  /*1830*/  UIADD3 UR6, UR6, 0x2, URZ ;  /* 0x0000000206067890 */ /* 0x000fe2000fffe03f */
[----:B------:R-:W-:Y:S01]  /*1840*/  UMOV UR5, 0x80000020 ;  /* 0x8000002000057882 */ /* 0x000fe20000000000 */
[----:B------:R-:W-:Y:S01]  /*1850*/  UMOV UR7, 0x80000020 ;  /* 0x8000002000077882 */ /* 0x000fe20000000000 */
[----:B------:R-:W-:Y:S02]  /*1860*/  WARPGROUP.DEPBAR.LE gsb0, 0x0 ;  /* 0x00008000000079c5 */ /* 0x000fe40000010000 */
[----:B------:R-:W-:-:S06]  /*1870*/  WARPGROUP.ARRIVE ;  /* 0x00000000000079c5 */ /* 0x000fcc0000000000 */
[----:B------:R-:W-:Y:S03]  /*1880*/  HGMMA.64x64x16.F32.BF16 R24, gdesc[UR4], R24, gsb0 ;  /* 0x00e00000041879f0 */ /* 0x000fe60008001818 */
[----:B------:R-:W-:Y:S02]  /*1890*/  WARPGROUP.DEPBAR.LE gsb0, 0x0 ;  /* 0x00008000000079c5 */ /* 0x000fe40000010000 */
[----:B------:R-:W-:Y:S05]  /*18a0*/  @!P1 BRA `(.L_x_23) ;  /* 0x0000000000e49947 */ /* 0x000fea0003800000 */
[----:B------:R-:W-:Y:S02]  /*18b0*/  UIADD3 UR4, UR39, 0x1, URZ ;  /* 0x0000000127047890 */ /* 0x000fe4000fffe03f */
[----:B------:R-:W-:Y:S02]  /*18c0*/  IMAD.U32 R3, RZ, RZ, UR39 ;  /* 0x00000027ff037e24 */ /* 0x000fe4000f8e00ff */
[----:B------:R-:W-:-:S04]  /*18d0*/  UISETP.NE.AND UP0, UPT, UR4, 0x12, UPT ;  /* 0x000000120400788c */ /* 0x000fc8000bf05270 */
[----:B------:R-:W-:Y:S02]  /*18e0*/  USEL UR5, URZ, 0x1, UP0 ;  /* 0x000000013f057887 */ /* 0x000fe40008000000 */
[----:B------:R-:W-:Y:S02]  /*18f0*/  USEL UR8, UR4, URZ, UP0 ;  /* 0x0000003f04087287 */ /* 0x000fe40008000000 */
[----:B------:R-:W-:-:S06]  /*1900*/  ULOP3.LUT UR5, UR38, UR5, URZ, 0x3c, !UPT ;  /* 0x0000000526057292 */ /* 0x000fcc000f8e3c3f */
[----:B------:R-:W-:-:S07]  /*1910*/  IMAD.U32 R7, RZ, RZ, UR5 ;  /* 0x00000005ff077e24 */ /* 0x000fce000f8e00ff */
.L_x_30:
[----:B------:R-:W-:Y:S05]  /*1920*/  @!P0 BRA `(.L_x_24) ;  /* 0x0000000000048947 */ /* 0x000fea0003800000 */
[----:B------:R-:W-:Y:S01]  /*1930*/  BPT.TRAP 0x1 ;  /* 0x000000040000795c */ /* 0x000fe20000300000 */
.L_x_24:
[----:B------:R-:W2:Y:S01]  /*1940*/  S2UR UR5, SR_CgaCtaId ;  /* 0x00000000000579c3 */ /* 0x000ea20000008800 */
[----:B------:R-:W-:Y:S01]  /*1950*/  UMOV UR4, 0x400 ;  /* 0x0000040000047882 */ /* 0x000fe20000000000 */
[----:B01----:R-:W-:Y:S01]  /*1960*/  IMAD.U32 R5, RZ, RZ, UR8 ;  /* 0x00000008ff057e24 */ /* 0x003fe2000f8e00ff */
[----:B------:R-:W-:Y:S01]  /*1970*/  SHF.L.U32 R4, R7, 0x1f, RZ ;  /* 0x0000001f07047819 */ /* 0x000fe200000006ff */
[----:B--2---:R-:W-:-:S06]  /*1980*/  ULEA UR4, UR5, UR4, 0x18 ;  /* 0x0000000405047291 */ /* 0x004fcc000f8ec03f */
[----:B------:R-:W-:-:S04]  /*1990*/  IMAD.U32 R6, RZ, RZ, UR4 ;  /* 0x00000004ff067e24 */ /* 0x000fc8000f8e00ff */
[----:B------:R-:W-:-:S04]  /*19a0*/  IMAD R5, R5, 0x8, R6 ;  /* 0x0000000805057824 */ /* 0x000fc800078e0206 */
[----:B------:R0:W1:Y:S01]  /*19b0*/  SYNCS.PHASECHK.TRANS64.TRYWAIT P1, [R5+URZ], R4 ;  /* 0x00000004050075a7 */ /* 0x000062000802017f */
[----:B------:R-:W-:Y:S05]  /*19c0*/  @!P0 BRA `(.L_x_25) ;  /* 0x0000000000048947 */ /* 0x000fea0003800000 */
[----:B------:R-:W-:Y:S01]  /*19d0*/  BPT.TRAP 0x1 ;  /* 0x000000040000795c */ /* 0x000fe20000300000 */
.L_x_25:
[----:B-1----:R-:W-:Y:S05]  /*19e0*/  @P1 BRA `(.L_x_26) ;  /* 0x0000000000081947 */ /* 0x002fea0003800000 */
[----:B------:R-:W1:Y:S02]  /*19f0*/  SYNCS.PHASECHK.TRANS64.TRYWAIT P1, [R5+URZ], R4 ;  /* 0x00000004050075a7 */ /* 0x000e64000802017f */
[----:B-1----:R-:W-:Y:S05]  /*1a00*/  @!P1 BRA `(.L_x_27) ;  /* 0x0000004c00949947 */ /* 0x002fea0003800000 */
.L_x_26:
[----:B------:R-:W-:Y:S01]  /*1a10*/  ULEA UR4, UR8, UR41, 0x9 ;  /* 0x0000002908047291 */ /* 0x000fe2000f8e483f */
[----:B------:R-:W-:Y:S01]  /*1a20*/  WARPGROUP.ARRIVE ;  /* 0x00000000000079c5 */ /* 0x000fe20000000000 */
[----:B------:R-:W-:Y:S01]  /*1a30*/  ULEA UR6, UR8, UR9, 0x8 ;  /* 0x0000000908067291 */ /* 0x000fe2000f8e403f */
[----:B------:R-:W-:Y:S01]  /*1a40*/  UMOV UR5, 0x80000020 ;  /* 0x8000002000057882 */ /* 0x000fe20000000000 */
[----:B------:R-:W-:-:S07]  /*1a50*/  UMOV UR7, 0x80000020 ;  /* 0x8000002000077882 */ /* 0x000fce0000000000 */
[----:B------:R-:W-:Y:S01]  /*1a60*/  HGMMA.64x64x16.F32.BF16 R24, gdesc[UR4], R24, gsb0 ;  /* 0x00e00000041879f0 */ /* 0x000fe20008001818 */
        /* <DEDUP_REMOVED lines=9> */
[----:B------:R-:W-:Y:S01]  /*1b00*/  BPT.TRAP 0x1 ;  /* 0x000000040000795c */ /* 0x000fe20000300000 */
.L_x_28:
[----:B------:R-:W-:-:S13]  /*1b10*/  ISETP.NE.AND P1, PT, R23, RZ, PT ;  /* 0x000000ff1700720c */ /* 0x000fda0003f25270 */
[----:B01----:R-:W-:-:S04]  /*1b20*/  @P1 IMAD R4, R3, 0x8, R6 ;  /* 0x0000000803041824 */ /* 0x003fc800078e0206 */
[----:B------:R-:W-:-:S05]  /*1b30*/  @P1 VIADD R5, R4, 0x90 ;  /* 0x0000009004051836 */ /* 0x000fca0000000000 */
[----:B------:R-:W-:-:S04]  /*1b40*/  @P1 PRMT R5, R22, 0x654, R5 ;  /* 0x0000065416051816 */ /* 0x000fc80000000005 */
[----:B------:R0:W-:Y:S01]  /*1b50*/  @P1 SYNCS.ARRIVE.TRANS64.RED.A1T0 RZ, [R5+URZ], RZ ;  /* 0x000000ff05ff19a7 */ /* 0x0001e2000810043f */
[----:B------:R-:W-:-:S13]  /*1b60*/  ISETP.GT.U32.AND P1, PT, R19, 0x1, PT ;  /* 0x000000011300780c */ /* 0x000fda0003f24070 */
[----:B0-----:R-:W-:Y:S05]  /*1b70*/  @P1 BRA `(.L_x_29) ;  /* 0x0000000000041947 */ /* 0x001fea0003800000 */
[----:B------:R-:W-:Y:S01]  /*1b80*/  BPT.TRAP 0x1 ;  /* 0x000000040000795c */ /* 0x000fe20000300000 */
.L_x_29:
[----:B------:R-:W-:Y:S01]  /*1b90*/  UIADD3 UR8, UR8, 0x1, URZ ;  /* 0x0000000108087890 */ /* 0x000fe2000fffe03f */
[C---:B------:R-:W-:Y:S01]  /*1ba0*/  ISETP.GT.AND P2, PT, R0.reuse, 0x1, PT ;  /* 0x000000010000780c */ /* 0x040fe20003f44270 */
[----:B------:R-:W-:Y:S02]  /*1bb0*/  VIADD R3, R3, 0x1 ;  /* 0x0000000103037836 */ /* 0x000fe40000000000 */
[----:B------:R-:W-:Y:S01]  /*1bc0*/  UISETP.NE.AND UP0, UPT, UR8, 0x12, UPT ;  /* 0x000000120800788c */ /* 0x000fe2000bf05270 */
[----:B------:R-:W-:Y:S02]  /*1bd0*/  VIADD R0, R0, 0xffffffff ;  /* 0xffffffff00007836 */ /* 0x000fe40000000000 */
[C---:B------:R-:W-:Y:S01]  /*1be0*/  ISETP.NE.AND P1, PT, R3.reuse, 0x12, PT ;  /* 0x000000120300780c */ /* 0x040fe20003f25270 */
[----:B------:R-:W-:Y:S02]  /*1bf0*/  USEL UR4, URZ, 0x1, UP0 ;  /* 0x000000013f047887 */ /* 0x000fe40008000000 */
[----:B------:R-:W-:Y:S01]  /*1c00*/  USEL UR8, UR8, URZ, UP0 ;  /* 0x0000003f08087287 */ /* 0x000fe20008000000 */
[----:B------:R-:W-:-:S03]  /*1c10*/  SEL R3, R3, RZ, P1 ;  /* 0x000000ff03037207 */ /* 0x000fc60000800000 */
[----:B------:R-:W-:Y:S01]  /*1c20*/  LOP3.LUT R7, R7, UR4, RZ, 0x3c, !PT ;  /* 0x0000000407077c12 */ /* 0x000fe2000f8e3cff */
[----:B------:R-:W-:Y:S07]  /*1c30*/  @P2 BRA `(.L_x_30) ;  /* 0xfffffffc00382947 */ /* 0x000fee000383ffff */
.L_x_23:
[----:B------:R-:W2:Y:S02]  /*1c40*/  LDC R0, c[0x0][0x28c] ;  /* 0x0000a300ff007b82 */ /* 0x000ea40000000800 */
[----:B--2---:R-:W-:-:S13]  /*1c50*/  ISETP.GE.AND P1, PT, R0, 0x1, PT ;  /* 0x000000010000780c */ /* 0x004fda0003f26270 */
[----:B------:R-:W-:Y:S05]  /*1c60*/  @!P1 BRA `(.L_x_31) ;  /* 0x0000000000509947 */ /* 0x000fea0003800000 */
[----:B------:R-:W-:Y:S05]  /*1c70*/  @!P0 BRA `(.L_x_32) ;  /* 0x0000000000048947 */ /* 0x000fea0003800000 */
[----:B------:R-:W-:Y:S01]  /*1c80*/  BPT.TRAP 0x1 ;  /* 0x000000040000795c */ /* 0x000fe20000300000 */
.L_x_32:
[----:B------:R-:W-:Y:S01]  /*1c90*/  ISETP.NE.AND P0, PT, R23, RZ, PT ;  /* 0x000000ff1700720c */ /* 0x000fe20003f05270 */
[----:B------:R-:W-:Y:S01]  /*1ca0*/  BSSY B0, `(.L_x_33) ;  /* 0x000000e000007945 */ /* 0x000fe20003800000 */
[----:B------:R-:W-:-:S11]  /*1cb0*/  ISETP.GT.U32.AND P1, PT, R19, 0x1, PT ;  /* 0x000000011300780c */ /* 0x000fd60003f24070 */
[----:B------:R-:W-:Y:S05]  /*1cc0*/  @!P0 BRA `(.L_x_34) ;  /* 0x00000000002c8947 */ /* 0x000fea0003800000 */
[----:B------:R-:W-:-:S04]  /*1cd0*/  UISETP.LT.AND UP0, UPT, UR40, 0x1, UPT ;  /* 0x000000012800788c */ /* 0x000fc8000bf01270 */
[----:B------:R-:W-:-:S04]  /*1ce0*/  USEL UR6, UR40, 0x1, UP0 ;  /* 0x0000000128067887 */ /* 0x000fc80008000000 */
[----:B------:R-:W-:-:S04]  /*1cf0*/  UIADD3 UR6, UR39, UR40, -UR6 ;  /* 0x0000002827067290 */ /* 0x000fc8000fffe806 */
[----:B------:R-:W-:-:S04]  /*1d00*/  UIMAD.WIDE.U32 UR4, UR6, 0x38e38e39, URZ ;  /* 0x38e38e39060478a5 */ /* 0x000fc8000f8e003f */
[----:B------:R-:W-:-:S04]  /*1d10*/  USHF.R.U32.HI UR4, URZ, 0x2, UR5 ;  /* 0x000000023f047899 */ /* 0x000fc80008011605 */
[----:B------:R-:W-:-:S06]  /*1d20*/  UIMAD UR6, UR4, -0x12, UR6 ;  /* 0xffffffee040678a4 */ /* 0x000fcc000f8e0206 */
[----:B------:R-:W-:-:S04]  /*1d30*/  IMAD.U32 R3, RZ, RZ, UR6 ;  /* 0x00000006ff037e24 */ /* 0x000fc8000f8e00ff */
[----:B------:R-:W-:-:S04]  /*1d40*/  IMAD R0, R3, 0x8, R6 ;  /* 0x0000000803007824 */ /* 0x000fc800078e0206 */
[----:B------:R-:W-:-:S05]  /*1d50*/  VIADD R3, R0, 0x90 ;  /* 0x0000009000037836 */ /* 0x000fca0000000000 */
[----:B------:R-:W-:-:S04]  /*1d60*/  PRMT R3, R22, 0x654, R3 ;  /* 0x0000065416037816 */ /* 0x000fc80000000003 */
[----:B------:R2:W-:Y:S03]  /*1d70*/  SYNCS.ARRIVE.TRANS64.RED.A1T0 RZ, [R3+URZ], RZ ;  /* 0x000000ff03ff79a7 */ /* 0x0005e6000810043f */
.L_x_34:
[----:B------:R-:W-:Y:S05]  /*1d80*/  BSYNC B0 ;  /* 0x0000000000007941 */ /* 0x000fea0003800000 */
.L_x_33:
[----:B------:R-:W-:Y:S05]  /*1d90*/  @P1 BRA `(.L_x_31) ;  /* 0x0000000000041947 */ /* 0x000fea0003800000 */
[----:B------:R-:W-:Y:S01]  /*1da0*/  BPT.TRAP 0x1 ;  /* 0x000000040000795c */ /* 0x000fe20000300000 */
.L_x_31:
[----:B------:R-:W3:Y:S01]  /*1db0*/  LDC R6, c[0x0][0x288] ;  /* 0x0000a200ff067b82 */ /* 0x000ee20000000800 */
[--C-:B------:R-:W-:Y:S01]  /*1dc0*/  SHF.R.U32.HI R0, RZ, 0x2, R18.reuse ;  /* 0x00000002ff007819 */ /* 0x100fe20000011612 */
[----:B------:R-:W-:Y:S01]  /*1dd0*/  IMAD.SHL.U32 R61, R61, 0x40, RZ ;  /* 0x000000403d3d7824 */ /* 0x000fe200078e00ff */
[----:B01----:R-:W-:Y:S01]  /*1de0*/  SHF.R.U32.HI R5, RZ, 0x7, R18 ;  /* 0x00000007ff057819 */ /* 0x003fe20000011612 */
[----:B------:R-:W-:Y:S01]  /*1df0*/  UIADD3 UR39, UR40, UR39, URZ ;  /* 0x0000002728277290 */ /* 0x000fe2000fffe03f */
[----:B--2---:R-:W-:Y:S01]  /*1e00*/  LOP3.LUT R3, R0, 0x7, RZ, 0xc0, !PT ;  /* 0x0000000700037812 */ /* 0x004fe200078ec0ff */
[C---:B------:R-:W-:Y:S01]  /*1e10*/  IMAD.SHL.U32 R10, R18.reuse, 0x2, RZ ;  /* 0x00000002120a7824 */ /* 0x040fe200078e00ff */
[----:B------:R-:W-:Y:S01]  /*1e20*/  LOP3.LUT R0, R5, 0x1, RZ, 0xc0, !PT ;  /* 0x0000000105007812 */ /* 0x000fe200078ec0ff */
[----:B------:R-:W-:Y:S01]  /*1e30*/  UISETP.GT.U32.AND UP0, UPT, UR39, 0x11, UPT ;  /* 0x000000112700788c */ /* 0x000fe2000bf04070 */
[C---:B------:R-:W-:Y:S01]  /*1e40*/  LOP3.LUT R5, R18.reuse, 0x3, RZ, 0xc0, !PT ;  /* 0x0000000312057812 */ /* 0x040fe200078ec0ff */
[----:B------:R-:W-:Y:S01]  /*1e50*/  ULDC UR7, c[0x0][0x284] ;  /* 0x0000a10000077ab9 */ /* 0x000fe20000000800 */
[----:B------:R-:W-:Y:S01]  /*1e60*/  LOP3.LUT R4, R18, 0x60, RZ, 0xc0, !PT ;  /* 0x0000006012047812 */ /* 0x000fe200078ec0ff */
[----:B------:R-:W-:Y:S01]  /*1e70*/  IMAD.SHL.U32 R8, R0, 0x40, RZ ;  /* 0x0000004000087824 */ /* 0x000fe200078e00ff */
[----:B------:R-:W-:Y:S01]  /*1e80*/  UISETP.LT.U32.AND UP0, UPT, UR40, 0x12, UP0 ;  /* 0x000000122800788c */ /* 0x000fe20008701070 */
[----:B------:R-:W-:Y:S01]  /*1e90*/  SHF.R.S32.HI R15, RZ, 0x1f, R59 ;  /* 0x0000001fff0f7819 */ /* 0x000fe2000001143b */
[----:B------:R-:W-:Y:S01]  /*1ea0*/  UISETP.GE.U32.AND UP1, UPT, UR40, 0x12, UPT ;  /* 0x000000122800788c */ /* 0x000fe2000bf26070 */
[----:B------:R-:W-:Y:S01]  /*1eb0*/  SHF.R.U32.HI R4, RZ, 0x1, R4 ;  /* 0x00000001ff047819 */ /* 0x000fe20000011604 */
[----:B------:R-:W-:Y:S01]  /*1ec0*/  ULDC.64 UR8, c[0x0][0x5d0] ;  /* 0x0001740000087ab9 */ /* 0x000fe20000000a00 */
[C---:B------:R-:W-:Y:S01]  /*1ed0*/  LOP3.LUT R10, R61.reuse, 0x6, R10, 0xf8, !PT ;  /* 0x000000063d0a7812 */ /* 0x040fe200078ef80a */
[----:B------:R-:W-:Y:S01]  /*1ee0*/  UIMAD.WIDE.U32 UR4, UR39, 0x38e38e39, URZ ;  /* 0x38e38e39270478a5 */ /* 0x000fe2000f8e003f */
[--C-:B------:R-:W-:Y:S01]  /*1ef0*/  IADD3 R7, RZ, -R4, -R3.reuse ;  /* 0x80000004ff077210 */ /* 0x100fe20007ffe803 */
[----:B------:R-:W-:Y:S01]  /*1f00*/  USEL UR6, URZ, 0x1, !UP0 ;  /* 0x000000013f067887 */ /* 0x000fe2000c000000 */
[----:B------:R-:W-:Y:S01]  /*1f10*/  LOP3.LUT R3, R8, 0x40, R3, 0xe2, !PT ;  /* 0x0000004008037812 */ /* 0x000fe200078ee203 */
[C---:B------:R-:W-:Y:S01]  /*1f20*/  IMAD.WIDE R8, R60.reuse, 0x80, RZ ;  /* 0x000000803c087825 */ /* 0x040fe200078e02ff */
[----:B---3--:R-:W-:Y:S01]  /*1f30*/  ISETP.GE.AND P0, PT, R61, R6, PT ;  /* 0x000000063d00720c */ /* 0x008fe20003f06270 */
[----:B------:R-:W-:Y:S01]  /*1f40*/  USHF.R.U32.HI UR4, URZ, 0x2, UR5 ;  /* 0x000000023f047899 */ /* 0x000fe20008011605 */
[----:B------:R-:W-:Y:S01]  /*1f50*/  SHF.R.S32.HI R11, RZ, 0x1f, R10 ;  /* 0x0000001fff0b7819 */ /* 0x000fe2000001140a */
[----:B------:R-:W-:Y:S01]  /*1f60*/  IMAD R12, R5, -0x2, R6 ;  /* 0xfffffffe050c7824 */ /* 0x000fe200078e0206 */
[----:B------:R-:W-:Y:S01]  /*1f70*/  ULOP3.LUT UR38, UR38, UR6, URZ, 0x3c, !UPT ;  /* 0x0000000626267292 */ /* 0x000fe2000f8e3c3f */
[----:B------:R-:W-:Y:S01]  /*1f80*/  IMAD.SHL.U32 R5, R60, 0x80, RZ ;  /* 0x000000803c057824 */ /* 0x000fe200078e00ff */
[----:B------:R-:W-:Y:S01]  /*1f90*/  LOP3.LUT R73, R8, R3, R4, 0xfe, !PT ;  /* 0x0000000308497212 */ /* 0x000fe200078efe04 */
[----:B------:R-:W-:Y:S01]  /*1fa0*/  IMAD R6, R15, UR8, RZ ;  /* 0x000000080f067c24 */ /* 0x000fe2000f8e02ff */
[----:B------:R-:W-:Y:S01]  /*1fb0*/  UIMAD UR39, UR4, -0x12, UR39 ;  /* 0xffffffee042778a4 */ /* 0x000fe2000f8e0227 */
[----:B------:R-:W-:Y:S01]  /*1fc0*/  IMAD R0, R0, -0x40, R7 ;  /* 0xffffffc000007824 */ /* 0x000fe200078e0207 */
[----:B------:R-:W-:Y:S01]  /*1fd0*/  ISETP.GE.OR P0, PT, R5, UR7, P0 ;  /* 0x0000000705007c0c */ /* 0x000fe20008706670 */
[C---:B------:R-:W-:Y:S01]  /*1fe0*/  IMAD R13, R59.reuse, UR9, R6 ;  /* 0x000000093b0d7c24 */ /* 0x040fe2000f8e0206 */
[----:B------:R-:W-:Y:S01]  /*1ff0*/  @UP1 ULOP3.LUT UR38, UR38, 0x1, UR4, 0x78, !UPT ;  /* 0x0000000126261892 */ /* 0x000fe2000f8e7804 */
[----:B------:R-:W-:Y:S01]  /*2000*/  IMAD.WIDE.U32 R6, R59, UR8, R10 ;  /* 0x000000083b067c25 */ /* 0x000fe2000f8e000a */
[----:B------:R-:W-:-:S03]  /*2010*/  IADD3 R3, -R5, UR7, R0 ;  /* 0x0000000705037c10 */ /* 0x000fc6000fffe100 */
[----:B------:R-:W-:Y:S02]  /*2020*/  IMAD.IADD R7, R7, 0x1, R13 ;  /* 0x0000000107077824 */ /* 0x000fe400078e020d */
[----:B------:R-:W-:Y:S02]  /*2030*/  IMAD.IADD R4, R12, 0x1, -R61 ;  /* 0x000000010c047824 */ /* 0x000fe400078e0a3d */
[----:B------:R-:W-:Y:S02]  /*2040*/  IMAD.MOV.U32 R0, RZ, RZ, -0x1 ;  /* 0xffffffffff007424 */ /* 0x000fe400078e00ff */
[----:B------:R-:W-:Y:S05]  /*2050*/  @P0 BRA `(.L_x_35) ;  /* 0x0000002000a40947 */ /* 0x000fea0003800000 */
[----:B------:R-:W0:Y:S01]  /*2060*/  LDC.64 R66, c[0x0][0x5c8] ;  /* 0x00017200ff427b82 */ /* 0x000e220000000a00 */
[----:B-----5:R-:W-:Y:S01]  /*2070*/  FSETP.NEU.AND P0, PT, R57, RZ, PT ;  /* 0x000000ff3900720b */ /* 0x020fe20003f0d000 */
[----:B------:R-:W-:Y:S01]  /*2080*/  BSSY B0, `(.L_x_35) ;  /* 0x0000226000007945 */ /* 0x000fe20003800000 */
[----:B------:R-:W-:-:S04]  /*2090*/  ISETP.GT.AND P2, PT, R4, RZ, PT ;  /* 0x000000ff0400720c */ /* 0x000fc80003f44270 */
[----:B------:R-:W-:Y:S01]  /*20a0*/  ISETP.GT.AND P1, PT, R3, RZ, P2 ;  /* 0x000000ff0300720c */ /* 0x000fe20001724270 */
[-C--:B0-----:R-:W-:Y:S02]  /*20b0*/  IMAD R12, R9, R66.reuse, RZ ;  /* 0x00000042090c7224 */ /* 0x081fe400078e02ff */
[----:B------:R-:W-:-:S04]  /*20c0*/  IMAD.WIDE.U32 R60, R73, R66, R6 ;  /* 0x00000042493c7225 */ /* 0x000fc800078e0006 */
[----:B------:R-:W-:-:S04]  /*20d0*/  IMAD R5, R73, R67, R12 ;  /* 0x0000004349057224 */ /* 0x000fc800078e020c */
[----:B------:R-:W-:Y:S01]  /*20e0*/  IMAD.IADD R75, R61, 0x1, R5 ;  /* 0x000000013d4b7824 */ /* 0x000fe200078e0205 */
[----:B------:R-:W-:Y:S06]  /*20f0*/  @!P0 BRA `(.L_x_36) ;  /* 0x0000001400e88947 */ /* 0x000fec0003800000 */
[----:B------:R-:W0:Y:S01]  /*2100*/  LDC.64 R64, c[0x0][0x5b8] ;  /* 0x00016e00ff407b82 */ /* 0x000e220000000a00 */
[----:B------:R-:W-:-:S07]  /*2110*/  ULDC.64 UR4, c[0x0][0x5c0] ;  /* 0x0001700000047ab9 */ /* 0x000fce0000000a00 */
[----:B------:R-:W1:Y:S08]  /*2120*/  LDC.64 R68, c[0x0][0x5b0] ;  /* 0x00016c00ff447b82 */ /* 0x000e700000000a00 */
[----:B------:R-:W2:Y:S01]  /*2130*/  LDC.64 R70, c[0x0][0x5a8] ;  /* 0x00016a00ff467b82 */ /* 0x000ea20000000a00 */
[-C--:B0-----:R-:W-:Y:S02]  /*2140*/  IMAD R6, R15, R64.reuse, RZ ;  /* 0x000000400f067224 */ /* 0x081fe400078e02ff */
[----:B------:R-:W-:-:S04]  /*2150*/  IMAD.WIDE.U32 R62, R59, R64, R10 ;  /* 0x000000403b3e7225 */ /* 0x000fc800078e000a */
[----:B------:R-:W-:Y:S02]  /*2160*/  IMAD R61, R59, R65, R6 ;  /* 0x000000413b3d7224 */ /* 0x000fe400078e0206 */
[-C--:B-1----:R-:W-:Y:S02]  /*2170*/  IMAD R8, R9, R68.reuse, RZ ;  /* 0x0000004409087224 */ /* 0x082fe400078e02ff */
[----:B------:R-:W-:Y:S02]  /*2180*/  IMAD.IADD R13, R63, 0x1, R61 ;  /* 0x000000013f0d7824 */ /* 0x000fe400078e023d */
[----:B------:R-:W-:Y:S02]  /*2190*/  IMAD.MOV.U32 R12, RZ, RZ, R62 ;  /* 0x000000ffff0c7224 */ /* 0x000fe400078e003e */
[C---:B------:R-:W-:Y:S02]  /*21a0*/  IMAD R65, R73.reuse, R69, R8 ;  /* 0x0000004549417224 */ /* 0x040fe400078e0208 */
[----:B------:R-:W-:-:S04]  /*21b0*/  IMAD.WIDE.U32 R6, R73, R68, R12 ;  /* 0x0000004449067225 */ /* 0x000fc800078e000c */
[----:B------:R-:W-:Y:S01]  /*21c0*/  IMAD.IADD R5, R7, 0x1, R65 ;  /* 0x0000000107057824 */ /* 0x000fe200078e0241 */
[----:B--2---:R-:W-:-:S04]  /*21d0*/  LEA R14, P0, R6, R70, 0x1 ;  /* 0x00000046060e7211 */ /* 0x004fc800078008ff */
[----:B------:R-:W-:-:S05]  /*21e0*/  LEA.HI.X R15, R6, R71, R5, 0x1, P0 ;  /* 0x00000047060f7211 */ /* 0x000fca00000f0c05 */
[----:B------:R0:W2:Y:S01]  /*21f0*/  @P1 LDG.E.LTC128B.U16 R5, desc[UR36][R14.64] ;  /* 0x000000240e051981 */ /* 0x0000a2000c1e1520 */
[----:B------:R-:W-:Y:S01]  /*2200*/  IMAD.WIDE.U32 R6, R73, R68, R10 ;  /* 0x0000004449067225 */ /* 0x000fe200078e000a */
[----:B------:R-:W-:Y:S03]  /*2210*/  BSSY B1, `(.L_x_37) ;  /* 0x0000013000017945 */ /* 0x000fe60003800000 */
[----:B------:R-:W-:Y:S02]  /*2220*/  IMAD.IADD R7, R65, 0x1, R7 ;  /* 0x0000000141077824 */ /* 0x000fe400078e0207 */
[----:B------:R-:W-:Y:S01]  /*2230*/  IMAD.WIDE.U32 R20, R59, R64, R6 ;  /* 0x000000403b147225 */ /* 0x000fe200078e0006 */
[----:B0-----:R-:W-:-:S03]  /*2240*/  SHF.L.U64.HI R15, R68, 0x3, R69 ;  /* 0x00000003440f7819 */ /* 0x001fc60000010245 */
[----:B------:R-:W-:Y:S01]  /*2250*/  IMAD.IADD R7, R61, 0x1, R21 ;  /* 0x000000013d077824 */ /* 0x000fe200078e0215 */
[----:B------:R-:W-:Y:S01]  /*2260*/  LEA R6, P4, R20, R70, 0x1 ;  /* 0x0000004614067211 */ /* 0x000fe200078808ff */
[----:B------:R-:W-:-:S03]  /*2270*/  IMAD.SHL.U32 R14, R68, 0x8, RZ ;  /* 0x00000008440e7824 */ /* 0x000fc600078e00ff */
[----:B------:R-:W-:Y:S01]  /*2280*/  LEA.HI.X R7, R20, R71, R7, 0x1, P4 ;  /* 0x0000004714077211 */ /* 0x000fe200020f0c07 */
[----:B--2---:R-:W-:-:S04]  /*2290*/  IMAD.U32 R8, R5, 0x10000, RZ ;  /* 0x0001000005087824 */ /* 0x004fc800078e00ff */
[----:B------:R-:W-:Y:S01]  /*22a0*/  FMUL R9, R8, R57 ;  /* 0x0000003908097220 */ /* 0x000fe20000400000 */
[----:B------:R-:W-:-:S03]  /*22b0*/  LEA R8, P0, R60, UR4, 0x1 ;  /* 0x000000043c087c11 */ /* 0x000fc6000f8008ff */
[----:B------:R-:W-:Y:S01]  /*22c0*/  FFMA R24, R24, R56, R9 ;  /* 0x0000003818187223 */ /* 0x000fe20000000009 */
[----:B------:R-:W-:Y:S02]  /*22d0*/  LEA.HI.X R9, R60, UR5, R75, 0x1, P0 ;  /* 0x000000053c097c11 */ /* 0x000fe400080f0c4b */
[----:B------:R-:W-:Y:S02]  /*22e0*/  ISETP.GT.AND P0, PT, R4, 0x1, PT ;  /* 0x000000010400780c */ /* 0x000fe40003f04270 */
[----:B------:R-:W-:Y:S02]  /*22f0*/  F2FP.BF16.F32.PACK_AB R24, RZ, R24 ;  /* 0x00000018ff18723e */ /* 0x000fe400000010ff */
[----:B------:R-:W-:-:S03]  /*2300*/  ISETP.GT.AND P3, PT, R3, RZ, P0 ;  /* 0x000000ff0300720c */ /* 0x000fc60000764270 */
[----:B------:R0:W-:Y:S10]  /*2310*/  @P1 STG.E.U16 desc[UR36][R8.64], R24 ;  /* 0x0000001808001986 */ /* 0x0001f4000c101524 */
[----:B------:R-:W-:Y:S05]  /*2320*/  @!P3 BRA `(.L_x_38) ;  /* 0x000000000004b947 */ /* 0x000fea0003800000 */
[----:B------:R1:W5:Y:S02]  /*2330*/  LDG.E.LTC128B.U16 R5, desc[UR36][R6.64+0x2] ;  /* 0x0000022406057981 */ /* 0x000364000c1e1520 */
.L_x_38:
[----:B------:R-:W-:Y:S05]  /*2340*/  BSYNC B1 ;  /* 0x0000000000017941 */ /* 0x000fea0003800000 */
.L_x_37:
[----:B-----5:R-:W-:Y:S01]  /*2350*/  IMAD.U32 R12, R5, 0x10000, RZ ;  /* 0x00010000050c7824 */ /* 0x020fe200078e00ff */
[----:B------:R-:W-:Y:S01]  /*2360*/  ISETP.GT.AND P2, PT, R3, 0x8, P2 ;  /* 0x000000080300780c */ /* 0x000fe20001744270 */
[----:B------:R-:W-:Y:S01]  /*2370*/  IMAD.WIDE.U32 R20, R73, R68, R14 ;  /* 0x0000004449147225 */ /* 0x000fe200078e000e */
[----:B0-----:R-:W-:-:S03]  /*2380*/  PRMT R24, R5, 0x7610, R24 ;  /* 0x0000761005187816 */ /* 0x001fc60000000018 */
[----:B------:R-:W-:Y:S01]  /*2390*/  FMUL R12, R12, R57 ;  /* 0x000000390c0c7220 */ /* 0x000fe20000400000 */
[----:B------:R-:W-:Y:S01]  /*23a0*/  IMAD.IADD R65, R65, 0x1, R21 ;  /* 0x0000000141417824 */ /* 0x000fe200078e0215 */
[----:B------:R-:W-:Y:S02]  /*23b0*/  IADD3 R62, P1, R62, R20, RZ ;  /* 0x000000143e3e7210 */ /* 0x000fe40007f3e0ff */
[----:B------:R-:W-:-:S03]  /*23c0*/  FFMA R12, R25, R56, R12 ;  /* 0x00000038190c7223 */ /* 0x000fc6000000000c */
[----:B------:R-:W-:Y:S02]  /*23d0*/  IMAD.X R13, R65, 0x1, R13, P1 ;  /* 0x00000001410d7824 */ /* 0x000fe400008e060d */
[----:B------:R-:W-:Y:S02]  /*23e0*/  F2FP.BF16.F32.PACK_AB R12, RZ, R12 ;  /* 0x0000000cff0c723e */ /* 0x000fe400000010ff */
[----:B------:R-:W-:Y:S02]  /*23f0*/  LEA R14, P1, R62, R70, 0x1 ;  /* 0x000000463e0e7211 */ /* 0x000fe400078208ff */
[----:B------:R-:W-:Y:S02]  /*2400*/  PRMT R21, R12, 0x7610, R21 ;  /* 0x000076100c157816 */ /* 0x000fe40000000015 */
[----:B------:R-:W-:-:S03]  /*2410*/  LEA.HI.X R15, R62, R71, R13, 0x1, P1 ;  /* 0x000000473e0f7211 */ /* 0x000fc600008f0c0d */
[----:B------:R0:W-:Y:S04]  /*2420*/  @P3 STG.E.U16 desc[UR36][R8.64+0x2], R21 ;  /* 0x0000021508003986 */ /* 0x0001e8000c101524 */
[----:B------:R-:W2:Y:S01]  /*2430*/  @P2 LDG.E.LTC128B.U16 R24, desc[UR36][R14.64] ;  /* 0x000000240e182981 */ /* 0x000ea2000c1e1520 */
[----:B------:R-:W-:Y:S01]  /*2440*/  IADD3 R20, P1, R10, R20, RZ ;  /* 0x000000140a147210 */ /* 0x000fe20007f3e0ff */
[----:B------:R-:W-:Y:S01]  /*2450*/  BSSY B1, `(.L_x_39) ;  /* 0x0000011000017945 */ /* 0x000fe20003800000 */
[C---:B------:R-:W-:Y:S02]  /*2460*/  SHF.L.U64.HI R13, R66.reuse, 0x4, R67 ;  /* 0x00000004420d7819 */ /* 0x040fe40000010243 */
[----:B------:R-:W-:Y:S01]  /*2470*/  ISETP.GT.AND P0, PT, R3, 0x8, P0 ;  /* 0x000000080300780c */ /* 0x000fe20000704270 */
[----:B0-----:R-:W-:Y:S01]  /*2480*/  IMAD.X R21, R11, 0x1, R65, P1 ;  /* 0x000000010b157824 */ /* 0x001fe200008e0641 */
[----:B------:R-:W-:Y:S01]  /*2490*/  LEA R12, P1, R66, R8, 0x4 ;  /* 0x00000008420c7211 */ /* 0x000fe200078220ff */
[----:B------:R-:W-:-:S04]  /*24a0*/  IMAD.WIDE.U32 R20, R59, R64, R20 ;  /* 0x000000403b147225 */ /* 0x000fc800078e0014 */
[----:B------:R-:W-:Y:S02]  /*24b0*/  IMAD.X R13, R13, 0x1, R9, P1 ;  /* 0x000000010d0d7824 */ /* 0x000fe400008e0609 */
[----:B------:R-:W-:Y:S02]  /*24c0*/  IMAD.IADD R11, R61, 0x1, R21 ;  /* 0x000000013d0b7824 */ /* 0x000fe400078e0215 */
[----:B--2---:R-:W-:-:S04]  /*24d0*/  IMAD.U32 R10, R24, 0x10000, RZ ;  /* 0x00010000180a7824 */ /* 0x004fc800078e00ff */
[----:B------:R-:W-:Y:S01]  /*24e0*/  FMUL R5, R10, R57 ;  /* 0x000000390a057220 */ /* 0x000fe20000400000 */
[----:B------:R-:W-:-:S03]  /*24f0*/  LEA R10, P3, R20, R70, 0x1 ;  /* 0x00000046140a7211 */ /* 0x000fc600078608ff */
[----:B------:R-:W-:Y:S01]  /*2500*/  FFMA R5, R26, R56, R5 ;  /* 0x000000381a057223 */ /* 0x000fe20000000005 */
[----:B------:R-:W-:-:S04]  /*2510*/  LEA.HI.X R11, R20, R71, R11, 0x1, P3 ;  /* 0x00000047140b7211 */ /* 0x000fc800018f0c0b */
[----:B------:R-:W-:-:S05]  /*2520*/  F2FP.BF16.F32.PACK_AB R5, RZ, R5 ;  /* 0x00000005ff05723e */ /* 0x000fca00000010ff */
[----:B------:R0:W-:Y:S01]  /*2530*/  @P2 STG.E.U16 desc[UR36][R12.64], R5 ;  /* 0x000000050c002986 */ /* 0x0001e2000c101524 */
[----:B------:R-:W-:Y:S05]  /*2540*/  @!P0 BRA `(.L_x_40) ;  /* 0x0000000000048947 */ /* 0x000fea0003800000 */
[----:B------:R2:W5:Y:S02]  /*2550*/  LDG.E.LTC128B.U16 R24, desc[UR36][R10.64+0x2] ;  /* 0x000002240a187981 */ /* 0x000564000c1e1520 */
.L_x_40:
[----:B------:R-:W-:Y:S05]  /*2560*/  BSYNC B1 ;  /* 0x0000000000017941 */ /* 0x000fea0003800000 */
.L_x_39:
[----:B-----5:R-:W-:Y:S01]  /*2570*/  IMAD.U32 R14, R24, 0x10000, RZ ;  /* 0x00010000180e7824 */ /* 0x020fe200078e00ff */
[----:B------:R-:W-:Y:S01]  /*2580*/  ISETP.GT.AND P1, PT, R4, 0x8, PT ;  /* 0x000000080400780c */ /* 0x000fe20003f24270 */
[----:B------:R-:W-:Y:S02]  /*2590*/  BSSY B1, `(.L_x_41) ;  /* 0x0000008000017945 */ /* 0x000fe40003800000 */
[----:B------:R-:W-:Y:S01]  /*25a0*/  FMUL R14, R14, R57 ;  /* 0x000000390e0e7220 */ /* 0x000fe20000400000 */
[----:B------:R-:W-:-:S03]  /*25b0*/  ISETP.GT.AND P2, PT, R3, RZ, P1 ;  /* 0x000000ff0300720c */ /* 0x000fc60000f44270 */
[----:B------:R-:W-:-:S05]  /*25c0*/  FFMA R14, R27, R56, R14 ;  /* 0x000000381b0e7223 */ /* 0x000fca000000000e */
[----:B------:R-:W-:-:S05]  /*25d0*/  F2FP.BF16.F32.PACK_AB R14, RZ, R14 ;  /* 0x0000000eff0e723e */ /* 0x000fca00000010ff */
[----:B------:R3:W-:Y:S01]  /*25e0*/  @P0 STG.E.U16 desc[UR36][R12.64+0x2], R14 ;  /* 0x0000020e0c000986 */ /* 0x0007e2000c101524 */
[----:B------:R-:W-:Y:S05]  /*25f0*/  @!P2 BRA `(.L_x_42) ;  /* 0x000000000004a947 */ /* 0x000fea0003800000 */
[----:B------:R4:W5:Y:S02]  /*2600*/  LDG.E.LTC128B.U16 R24, desc[UR36][R6.64+0x10] ;  /* 0x0000102406187981 */ /* 0x000964000c1e1520 */
.L_x_42:
[----:B------:R-:W-:Y:S05]  /*2610*/  BSYNC B1 ;  /* 0x0000000000017941 */ /* 0x000fea0003800000 */
.L_x_41:
[----:B---3-5:R-:W-:Y:S01]  /*2620*/  IMAD.U32 R14, R24, 0x10000, RZ ;  /* 0x00010000180e7824 */ /* 0x028fe200078e00ff */
[----:B------:R-:W-:Y:S01]  /*2630*/  ISETP.GT.AND P0, PT, R4, 0x9, PT ;  /* 0x000000090400780c */ /* 0x000fe20003f04270 */
[----:B------:R-:W-:Y:S02]  /*2640*/  BSSY B1, `(.L_x_43) ;  /* 0x0000008000017945 */ /* 0x000fe40003800000 */
[----:B0-----:R-:W-:Y:S01]  /*2650*/  FMUL R5, R14, R57 ;  /* 0x000000390e057220 */ /* 0x001fe20000400000 */
[----:B------:R-:W-:-:S03]  /*2660*/  ISETP.GT.AND P3, PT, R3, RZ, P0 ;  /* 0x000000ff0300720c */ /* 0x000fc60000764270 */
[----:B------:R-:W-:-:S05]  /*2670*/  FFMA R5, R28, R56, R5 ;  /* 0x000000381c057223 */ /* 0x000fca0000000005 */
[----:B------:R-:W-:-:S05]  /*2680*/  F2FP.BF16.F32.PACK_AB R5, RZ, R5 ;  /* 0x00000005ff05723e */ /* 0x000fca00000010ff */
[----:B------:R0:W-:Y:S01]  /*2690*/  @P2 STG.E.U16 desc[UR36][R8.64+0x10], R5 ;  /* 0x0000100508002986 */ /* 0x0001e2000c101524 */
[----:B------:R-:W-:Y:S05]  /*26a0*/  @!P3 BRA `(.L_x_44) ;  /* 0x000000000004b947 */ /* 0x000fea0003800000 */
[----:B------:R3:W5:Y:S02]  /*26b0*/  LDG.E.LTC128B.U16 R24, desc[UR36][R6.64+0x12] ;  /* 0x0000122406187981 */ /* 0x000764000c1e1520 */
.L_x_44:
[----:B------:R-:W-:Y:S05]  /*26c0*/  BSYNC B1 ;  /* 0x0000000000017941 */ /* 0x000fea0003800000 */
.L_x_43:
[----:B-----5:R-:W-:Y:S01]  /*26d0*/  IMAD.U32 R14, R24, 0x10000, RZ ;  /* 0x00010000180e7824 */ /* 0x020fe200078e00ff */
[----:B------:R-:W-:Y:S01]  /*26e0*/  ISETP.GT.AND P1, PT, R3, 0x8, P1 ;  /* 0x000000080300780c */ /* 0x000fe20000f24270 */
[----:B------:R-:W-:Y:S02]  /*26f0*/  BSSY B1, `(.L_x_45) ;  /* 0x0000007000017945 */ /* 0x000fe40003800000 */
[----:B------:R-:W-:-:S04]  /*2700*/  FMUL R14, R14, R57 ;  /* 0x000000390e0e7220 */ /* 0x000fc80000400000 */
[----:B------:R-:W-:-:S05]  /*2710*/  FFMA R14, R29, R56, R14 ;  /* 0x000000381d0e7223 */ /* 0x000fca000000000e */
[----:B------:R-:W-:-:S05]  /*2720*/  F2FP.BF16.F32.PACK_AB R14, RZ, R14 ;  /* 0x0000000eff0e723e */ /* 0x000fca00000010ff */
[----:B------:R0:W-:Y:S01]  /*2730*/  @P3 STG.E.U16 desc[UR36][R8.64+0x12], R14 ;  /* 0x0000120e08003986 */ /* 0x0001e2000c101524 */
[----:B------:R-:W-:Y:S05]  /*2740*/  @!P1 BRA `(.L_x_46) ;  /* 0x0000000000049947 */ /* 0x000fea0003800000 */
[----:B------:R0:W5:Y:S02]  /*2750*/  LDG.E.LTC128B.U16 R24, desc[UR36][R10.64+0x10] ;  /* 0x000010240a187981 */ /* 0x000164000c1e1520 */
.L_x_46:
[----:B------:R-:W-:Y:S05]  /*2760*/  BSYNC B1 ;  /* 0x0000000000017941 */ /* 0x000fea0003800000 */
.L_x_45:
[----:B0----5:R-:W-:Y:S01]  /*2770*/  IMAD.U32 R14, R24, 0x10000, RZ ;  /* 0x00010000180e7824 */ /* 0x021fe200078e00ff */
        /* <DEDUP_REMOVED lines=8> */
.L_x_48:
[----:B------:R-:W-:Y:S05]  /*2800*/  BSYNC B1 ;  /* 0x0000000000017941 */ /* 0x000fea0003800000 */
.L_x_47:
        /* <DEDUP_REMOVED lines=10> */
.L_x_50:
[----:B------:R-:W-:Y:S05]  /*28b0*/  BSYNC B1 ;  /* 0x0000000000017941 */ /* 0x000fea0003800000 */
.L_x_49:
[----:B0----5:R-:W-:Y:S01]  /*28c0*/  IMAD.U32 R14, R24, 0x10000, RZ ;  /* 0x00010000180e7824 */ /* 0x021fe200078e00ff */
        /* <DEDUP_REMOVED lines=9> */
.L_x_52:
[----:B------:R-:W-:Y:S05]  /*2960*/  BSYNC B1 ;  /* 0x0000000000017941 */ /* 0x000fea0003800000 */
.L_x_51:
        /* <DEDUP_REMOVED lines=9> */
.L_x_54:
[----:B------:R-:W-:Y:S05]  /*2a00*/  BSYNC B1 ;  /* 0x0000000000017941 */ /* 0x000fea0003800000 */
.L_x_53:
        /* <DEDUP_REMOVED lines=9> */
.L_x_56:
[----:B------:R-:W-:Y:S05]  /*2aa0*/  BSYNC B1 ;  /* 0x0000000000017941 */ /* 0x000fea0003800000 */
.L_x_55:
        /* <DEDUP_REMOVED lines=10> */
.L_x_58:
[----:B------:R-:W-:Y:S05]  /*2b50*/  BSYNC B1 ;  /* 0x0000000000017941 */ /* 0x000fea0003800000 */
.L_x_57:
        /* <DEDUP_REMOVED lines=10> */
.L_x_60:
[----:B------:R-:W-:Y:S05]  /*2c00*/  BSYNC B1 ;  /* 0x0000000000017941 */ /* 0x000fea0003800000 */
.L_x_59:
        /* <DEDUP_REMOVED lines=9> */
.L_x_62:
[----:B------:R-:W-:Y:S05]  /*2ca0*/  BSYNC B1 ;  /* 0x0000000000017941 */ /* 0x000fea0003800000 */
.L_x_61:
        /* <DEDUP_REMOVED lines=9> */
.L_x_64:
[----:B------:R-:W-:Y:S05]  /*2d40*/  BSYNC B1 ;  /* 0x0000000000017941 */ /* 0x000fea0003800000 */
.L_x_63:
        /* <DEDUP_REMOVED lines=10> */
.L_x_66:
[----:B------:R-:W-:Y:S05]  /*2df0*/  BSYNC B1 ;  /* 0x0000000000017941 */ /* 0x000fea0003800000 */
.L_x_65:
        /* <DEDUP_REMOVED lines=10> */
.L_x_68:
[----:B------:R-:W-:Y:S05]  /*2ea0*/  BSYNC B1 ;  /* 0x0000000000017941 */ /* 0x000fea0003800000 */
.L_x_67:
        /* <DEDUP_REMOVED lines=9> */
.L_x_70:
[----:B------:R-:W-:Y:S05]  /*2f40*/  BSYNC B1 ;  /* 0x0000000000017941 */ /* 0x000fea0003800000 */
.L_x_69:
        /* <DEDUP_REMOVED lines=9> */
.L_x_72:
[----:B------:R-:W-:Y:S05]  /*2fe0*/  BSYNC B1 ;  /* 0x0000000000017941 */ /* 0x000fea0003800000 */
.L_x_71:
        /* <DEDUP_REMOVED lines=10> */
.L_x_74:
[----:B------:R-:W-:Y:S05]  /*3090*/  BSYNC B1 ;  /* 0x0000000000017941 */ /* 0x000fea0003800000 */
.L_x_73:
        /* <DEDUP_REMOVED lines=10> */
.L_x_76:
[----:B------:R-:W-:Y:S05]  /*3140*/  BSYNC B1 ;  /* 0x0000000000017941 */ /* 0x000fea0003800000 */
.L_x_75:
        /* <DEDUP_REMOVED lines=9> */
.L_x_78:
[----:B------:R-:W-:Y:S05]  /*31e0*/  BSYNC B1 ;  /* 0x0000000000017941 */ /* 0x000fea0003800000 */
.L_x_77:
        /* <DEDUP_REMOVED lines=9> */
.L_x_80:
[----:B------:R-:W-:Y:S05]  /*3280*/  BSYNC B1 ;  /* 0x0000000000017941 */ /* 0x000fea0003800000 */
.L_x_79:
        /* <DEDUP_REMOVED lines=10> */
.L_x_82:
[----:B------:R-:W-:Y:S05]  /*3330*/  BSYNC B1 ;  /* 0x0000000000017941 */ /* 0x000fea0003800000 */
.L_x_81:
        /* <DEDUP_REMOVED lines=10> */
.L_x_84:
[----:B------:R-:W-:Y:S05]  /*33e0*/  BSYNC B1 ;  /* 0x0000000000017941 */ /* 0x000fea0003800000 */
.L_x_83:
        /* <DEDUP_REMOVED lines=9> */
.L_x_86:
[----:B------:R-:W-:Y:S05]  /*3480*/  BSYNC B1 ;  /* 0x0000000000017941 */ /* 0x000fea0003800000 */
.L_x_85:
        /* <DEDUP_REMOVED lines=9> */
.L_x_88:
[----:B------:R-:W-:Y:S05]  /*3520*/  BSYNC B1 ;  /* 0x0000000000017941 */ /* 0x000fea0003800000 */
.L_x_87:
        /* <DEDUP_REMOVED lines=10> */
.L_x_90:
[----:B------:R-:W-:Y:S05]  /*35d0*/  BSYNC B1 ;  /* 0x0000000000017941 */ /* 0x000fea0003800000 */
.L_x_89:
[----:B0----5:R-:W-:Y:S01]  /*35e0*/  IMAD.U32 R14, R24, 0x10000, RZ ;  /* 0x00010000180e7824 */ /* 0x021fe200078e00ff */
[----:B------:R-:W-:Y:S01]  /*35f0*/  ISETP.GT.AND P0, PT, R4, 0x39, PT ;  /* 0x000000390400780c */ /* 0x000fe20003f04270 */
[----:B------:R-:W-:Y:S01]  /*3600*/  @P2 IMAD.MOV.U32 R4, RZ, RZ, R8 ;  /* 0x000000ffff042224 */ /* 0x000fe200078e0008 */
[----:B------:R-:W-:Y:S01]  /*3610*/  BSSY B1, `(.L_x_91) ;  /* 0x000000a000017945 */ /* 0x000fe20003800000 */
[----:B------:R-:W-:Y:S01]  /*3620*/  FMUL R5, R14, R57 ;  /* 0x000000390e057220 */ /* 0x000fe20000400000 */
[----:B------:R-:W-:-:S03]  /*3630*/  ISETP.GT.AND P3, PT, R3, RZ, P0 ;  /* 0x000000ff0300720c */ /* 0x000fc60000764270 */
[----:B------:R-:W-:-:S05]  /*3640*/  FFMA R5, R52, R56, R5 ;  /* 0x0000003834057223 */ /* 0x000fca0000000005 */
[----:B------:R-:W-:-:S04]  /*3650*/  F2FP.BF16.F32.PACK_AB R5, RZ, R5 ;  /* 0x00000005ff05723e */ /* 0x000fc800000010ff */
[----:B------:R-:W-:Y:S01]  /*3660*/  PRMT R14, R5, 0x7610, R14 ;  /* 0x00007610050e7816 */ /* 0x000fe2000000000e */
[----:B------:R-:W-:-:S05]  /*3670*/  @P2 IMAD.MOV.U32 R5, RZ, RZ, R9 ;  /* 0x000000ffff052224 */ /* 0x000fca00078e0009 */
[----:B------:R0:W-:Y:S01]  /*3680*/  @P2 STG.E.U16 desc[UR36][R4.64+0x70], R14 ;  /* 0x0000700e04002986 */ /* 0x0001e2000c101524 */
[----:B------:R-:W-:Y:S05]  /*3690*/  @!P3 BRA `(.L_x_92) ;  /* 0x000000000004b947 */ /* 0x000fea0003800000 */
[----:B------:R0:W5:Y:S02]  /*36a0*/  LDG.E.LTC128B.U16 R24, desc[UR36][R6.64+0x72] ;  /* 0x0000722406187981 */ /* 0x000164000c1e1520 */
.L_x_92:
[----:B------:R-:W-:Y:S05]  /*36b0*/  BSYNC B1 ;  /* 0x0000000000017941 */ /* 0x000fea0003800000 */
.L_x_91:
        /* <DEDUP_REMOVED lines=9> */
.L_x_94:
[----:B------:R-:W-:Y:S05]  /*3750*/  BSYNC B1 ;  /* 0x0000000000017941 */ /* 0x000fea0003800000 */
.L_x_93:
[----:B0----5:R-:W-:Y:S01]  /*3760*/  IMAD.U32 R4, R24, 0x10000, RZ ;  /* 0x0001000018047824 */ /* 0x021fe200078e00ff */
[----:B------:R-:W-:Y:S01]  /*3770*/  ISETP.GT.AND P0, PT, R3, 0x8, P0 ;  /* 0x000000080300780c */ /* 0x000fe20000704270 */
[----:B------:R-:W-:Y:S02]  /*3780*/  BSSY B1, `(.L_x_95) ;  /* 0x000000a000017945 */ /* 0x000fe40003800000 */
[----:B------:R-:W-:Y:S01]  /*3790*/  FMUL R5, R4, R57 ;  /* 0x0000003904057220 */ /* 0x000fe20000400000 */
[----:B------:R-:W-:-:S03]  /*37a0*/  @P1 IMAD.MOV.U32 R4, RZ, RZ, R12 ;  /* 0x000000ffff041224 */ /* 0x000fc600078e000c */
[----:B------:R-:W-:-:S05]  /*37b0*/  FFMA R5, R54, R56, R5 ;  /* 0x0000003836057223 */ /* 0x000fca0000000005 */
[----:B------:R-:W-:-:S04]  /*37c0*/  F2FP.BF16.F32.PACK_AB R5, RZ, R5 ;  /* 0x00000005ff05723e */ /* 0x000fc800000010ff */
[----:B-1-34-:R-:W-:Y:S01]  /*37d0*/  PRMT R6, R5, 0x7610, R6 ;  /* 0x0000761005067816 */ /* 0x01afe20000000006 */
[----:B------:R-:W-:-:S05]  /*37e0*/  @P1 IMAD.MOV.U32 R5, RZ, RZ, R13 ;  /* 0x000000ffff051224 */ /* 0x000fca00078e000d */
[----:B------:R0:W-:Y:S01]  /*37f0*/  @P1 STG.E.U16 desc[UR36][R4.64+0x70], R6 ;  /* 0x0000700604001986 */ /* 0x0001e2000c101524 */
[----:B------:R-:W-:Y:S05]  /*3800*/  @!P0 BRA `(.L_x_96) ;  /* 0x0000000000048947 */ /* 0x000fea0003800000 */
[----:B------:R1:W5:Y:S02]  /*3810*/  LDG.E.LTC128B.U16 R24, desc[UR36][R10.64+0x72] ;  /* 0x000072240a187981 */ /* 0x000364000c1e1520 */
.L_x_96:
[----:B------:R-:W-:Y:S05]  /*3820*/  BSYNC B1 ;  /* 0x0000000000017941 */ /* 0x000fea0003800000 */
.L_x_95:
[----:B------:R-:W-:Y:S05]  /*3830*/  @!P0 BRA `(.L_x_97) ;  /* 0x0000000800a88947 */ /* 0x000fea0003800000 */
[----:B-----5:R-:W-:-:S04]  /*3840*/  IMAD.U32 R24, R24, 0x10000, RZ ;  /* 0x0001000018187824 */ /* 0x020fc800078e00ff */
[----:B------:R-:W-:-:S04]  /*3850*/  FMUL R24, R24, R57 ;  /* 0x0000003918187220 */ /* 0x000fc80000400000 */
[----:B------:R-:W-:-:S05]  /*3860*/  FFMA R24, R55, R56, R24 ;  /* 0x0000003837187223 */ /* 0x000fca0000000018 */
[----:B------:R-:W-:-:S05]  /*3870*/  F2FP.BF16.F32.PACK_AB R24, RZ, R24 ;  /* 0x00000018ff18723e */ /* 0x000fca00000010ff */
[----:B------:R3:W-:Y:S01]  /*3880*/  STG.E.U16 desc[UR36][R12.64+0x72], R24 ;  /* 0x000072180c007986 */ /* 0x0007e2000c101524 */
[----:B------:R-:W-:Y:S05]  /*3890*/  BRA `(.L_x_97) ;  /* 0x0000000800907947 */ /* 0x000fea0003800000 */
.L_x_36:
[----:B------:R-:W-:Y:S01]  /*38a0*/  ISETP.GT.AND P0, PT, R4, 0x1, PT ;  /* 0x000000010400780c */ /* 0x000fe20003f04270 */
[----:B------:R-:W-:Y:S01]  /*38b0*/  ULDC.64 UR4, c[0x0][0x5c0] ;  /* 0x0001700000047ab9 */ /* 0x000fe20000000a00 */
[-C--:B------:R-:W-:Y:S01]  /*38c0*/  FMUL R24, R24, R56.reuse ;  /* 0x0000003818187220 */ /* 0x080fe20000400000 */
[-C--:B------:R-:W-:Y:S01]  /*38d0*/  FMUL R25, R25, R56.reuse ;  /* 0x0000003819197220 */ /* 0x080fe20000400000 */
[----:B------:R-:W-:Y:S01]  /*38e0*/  ISETP.GT.AND P3, PT, R3, RZ, P0 ;  /* 0x000000ff0300720c */ /* 0x000fe20000764270 */
[-C--:B------:R-:W-:Y:S01]  /*38f0*/  FMUL R26, R26, R56.reuse ;  /* 0x000000381a1a7220 */ /* 0x080fe20000400000 */
[----:B------:R-:W-:Y:S01]  /*3900*/  LEA R6, P4, R60, UR4, 0x1 ;  /* 0x000000043c067c11 */ /* 0x000fe2000f8808ff */
[----:B------:R-:W-:Y:S01]  /*3910*/  FMUL R27, R27, R56 ;  /* 0x000000381b1b7220 */ /* 0x000fe20000400000 */
[----:B------:R-:W-:Y:S01]  /*3920*/  F2FP.BF16.F32.PACK_AB R24, RZ, R24 ;  /* 0x00000018ff18723e */ /* 0x000fe200000010ff */
[-C--:B------:R-:W-:Y:S01]  /*3930*/  FMUL R28, R28, R56.reuse ;  /* 0x000000381c1c7220 */ /* 0x080fe20000400000 */
[----:B------:R-:W-:Y:S01]  /*3940*/  LEA.HI.X R7, R60, UR5, R75, 0x1, P4 ;  /* 0x000000053c077c11 */ /* 0x000fe2000a0f0c4b */
[-C--:B------:R-:W-:Y:S01]  /*3950*/  FMUL R29, R29, R56.reuse ;  /* 0x000000381d1d7220 */ /* 0x080fe20000400000 */
[----:B------:R-:W-:Y:S01]  /*3960*/  F2FP.BF16.F32.PACK_AB R25, RZ, R25 ;  /* 0x00000019ff19723e */ /* 0x000fe200000010ff */
[-C--:B------:R-:W-:Y:S01]  /*3970*/  FMUL R30, R30, R56.reuse ;  /* 0x000000381e1e7220 */ /* 0x080fe20000400000 */
[----:B------:R-:W-:Y:S01]  /*3980*/  SHF.L.U64.HI R67, R66, 0x4, R67 ;  /* 0x0000000442437819 */ /* 0x000fe20000010243 */
[----:B------:R-:W-:Y:S01]  /*3990*/  @P1 STG.E.U16 desc[UR36][R6.64], R24 ;  /* 0x0000001806001986 */ /* 0x000fe2000c101524 */
[----:B------:R-:W-:Y:S01]  /*39a0*/  ISETP.GT.AND P1, PT, R4, 0x8, PT ;  /* 0x000000080400780c */ /* 0x000fe20003f24270 */
[----:B------:R-:W-:Y:S01]  /*39b0*/  FMUL R31, R31, R56 ;  /* 0x000000381f1f7220 */ /* 0x000fe20000400000 */
[C---:B------:R-:W-:Y:S01]  /*39c0*/  ISETP.GT.AND P4, PT, R3.reuse, 0x8, P0 ;  /* 0x000000080300780c */ /* 0x040fe20000784270 */
[----:B------:R-:W-:Y:S01]  /*39d0*/  @P3 STG.E.U16 desc[UR36][R6.64+0x2], R25 ;  /* 0x0000021906003986 */ /* 0x000fe2000c101524 */
[----:B------:R-:W-:Y:S01]  /*39e0*/  LEA R8, P3, R66, R6, 0x4 ;  /* 0x0000000642087211 */ /* 0x000fe200078620ff */
[-C--:B------:R-:W-:Y:S01]  /*39f0*/  FMUL R32, R32, R56.reuse ;  /* 0x0000003820207220 */ /* 0x080fe20000400000 */
[----:B------:R-:W-:Y:S01]  /*3a00*/  ISETP.GT.AND P2, PT, R3, 0x8, P2 ;  /* 0x000000080300780c */ /* 0x000fe20001744270 */
[-C--:B------:R-:W-:Y:S01]  /*3a10*/  FMUL R33, R33, R56.reuse ;  /* 0x0000003821217220 */ /* 0x080fe20000400000 */
[----:B------:R-:W-:Y:S01]  /*3a20*/  ISETP.GT.AND P0, PT, R4, 0x9, PT ;  /* 0x000000090400780c */ /* 0x000fe20003f04270 */
[----:B------:R-:W-:Y:S01]  /*3a30*/  IMAD.X R9, R67, 0x1, R7, P3 ;  /* 0x0000000143097824 */ /* 0x000fe200018e0607 */
[C---:B------:R-:W-:Y:S01]  /*3a40*/  ISETP.GT.AND P5, PT, R3.reuse, RZ, P1 ;  /* 0x000000ff0300720c */ /* 0x040fe20000fa4270 */
[-C--:B------:R-:W-:Y:S01]  /*3a50*/  FMUL R34, R34, R56.reuse ;  /* 0x0000003822227220 */ /* 0x080fe20000400000 */
[----:B------:R-:W-:Y:S01]  /*3a60*/  ISETP.GT.AND P3, PT, R3, RZ, P0 ;  /* 0x000000ff0300720c */ /* 0x000fe20000764270 */
[----:B------:R-:W-:Y:S01]  /*3a70*/  FMUL R35, R35, R56 ;  /* 0x0000003823237220 */ /* 0x000fe20000400000 */
[----:B------:R-:W-:Y:S01]  /*3a80*/  F2FP.BF16.F32.PACK_AB R26, RZ, R26 ;  /* 0x0000001aff1a723e */ /* 0x000fe200000010ff */
[-C--:B------:R-:W-:Y:S01]  /*3a90*/  FMUL R36, R36, R56.reuse ;  /* 0x0000003824247220 */ /* 0x080fe20000400000 */
[----:B------:R-:W-:Y:S01]  /*3aa0*/  F2FP.BF16.F32.PACK_AB R27, RZ, R27 ;  /* 0x0000001bff1b723e */ /* 0x000fe200000010ff */
[----:B------:R-:W-:Y:S01]  /*3ab0*/  FMUL R37, R37, R56 ;  /* 0x0000003825257220 */ /* 0x000fe20000400000 */
[----:B------:R-:W-:Y:S01]  /*3ac0*/  F2FP.BF16.F32.PACK_AB R28, RZ, R28 ;  /* 0x0000001cff1c723e */ /* 0x000fe200000010ff */
[----:B------:R-:W-:Y:S01]  /*3ad0*/  @P2 STG.E.U16 desc[UR36][R8.64], R26 ;  /* 0x0000001a08002986 */ /* 0x000fe2000c101524 */
[----:B------:R-:W-:Y:S01]  /*3ae0*/  F2FP.BF16.F32.PACK_AB R29, RZ, R29 ;  /* 0x0000001dff1d723e */ /* 0x000fe200000010ff */
[-C--:B------:R-:W-:Y:S01]  /*3af0*/  FMUL R38, R38, R56.reuse ;  /* 0x0000003826267220 */ /* 0x080fe20000400000 */
[----:B------:R-:W-:Y:S01]  /*3b00*/  ISETP.GT.AND P2, PT, R3, 0x8, P1 ;  /* 0x000000080300780c */ /* 0x000fe20000f44270 */
[----:B------:R-:W-:Y:S01]  /*3b10*/  @P4 STG.E.U16 desc[UR36][R8.64+0x2], R27 ;  /* 0x0000021b08004986 */ /* 0x000fe2000c101524 */
[----:B------:R-:W-:Y:S01]  /*3b20*/  ISETP.GT.AND P1, PT, R4, 0x10, PT ;  /* 0x000000100400780c */ /* 0x000fe20003f24270 */
[----:B------:R-:W-:Y:S01]  /*3b30*/  FMUL R39, R39, R56 ;  /* 0x0000003827277220 */ /* 0x000fe20000400000 */
[----:B------:R-:W-:Y:S01]  /*3b40*/  F2FP.BF16.F32.PACK_AB R30, RZ, R30 ;  /* 0x0000001eff1e723e */ /* 0x000fe200000010ff */
[----:B------:R-:W-:Y:S01]  /*3b50*/  @P5 STG.E.U16 desc[UR36][R6.64+0x10], R28 ;  /* 0x0000101c06005986 */ /* 0x000fe2000c101524 */
[C---:B------:R-:W-:Y:S01]  /*3b60*/  ISETP.GT.AND P4, PT, R3.reuse, RZ, P1 ;  /* 0x000000ff0300720c */ /* 0x040fe20000f84270 */
[-C--:B------:R-:W-:Y:S01]  /*3b70*/  FMUL R40, R40, R56.reuse ;  /* 0x0000003828287220 */ /* 0x080fe20000400000 */
[----:B------:R-:W-:Y:S01]  /*3b80*/  F2FP.BF16.F32.PACK_AB R31, RZ, R31 ;  /* 0x0000001fff1f723e */ /* 0x000fe200000010ff */
[----:B------:R-:W-:Y:S01]  /*3b90*/  @P3 STG.E.U16 desc[UR36][R6.64+0x12], R29 ;  /* 0x0000121d06003986 */ /* 0x000fe2000c101524 */
[----:B------:R-:W-:Y:S01]  /*3ba0*/  ISETP.GT.AND P3, PT, R3, 0x8, P0 ;  /* 0x000000080300780c */ /* 0x000fe20000764270 */
[----:B------:R-:W-:Y:S01]  /*3bb0*/  FMUL R41, R41, R56 ;  /* 0x0000003829297220 */ /* 0x000fe20000400000 */
[----:B------:R-:W-:Y:S01]  /*3bc0*/  ISETP.GT.AND P0, PT, R4, 0x11, PT ;  /* 0x000000110400780c */ /* 0x000fe20003f04270 */
[----:B------:R-:W-:Y:S01]  /*3bd0*/  @P2 STG.E.U16 desc[UR36][R8.64+0x10], R30 ;  /* 0x0000101e08002986 */ /* 0x000fe2000c101524 */
[----:B------:R-:W-:Y:S01]  /*3be0*/  F2FP.BF16.F32.PACK_AB R32, RZ, R32 ;  /* 0x00000020ff20723e */ /* 0x000fe200000010ff */
[-C--:B------:R-:W-:Y:S01]  /*3bf0*/  FMUL R42, R42, R56.reuse ;  /* 0x000000382a2a7220 */ /* 0x080fe20000400000 */
[----:B------:R-:W-:Y:S01]  /*3c00*/  ISETP.GT.AND P5, PT, R3, RZ, P0 ;  /* 0x000000ff0300720c */ /* 0x000fe200007a4270 */
[-C--:B------:R-:W-:Y:S01]  /*3c10*/  FMUL R43, R43, R56.reuse ;  /* 0x000000382b2b7220 */ /* 0x080fe20000400000 */
[----:B------:R-:W-:Y:S01]  /*3c20*/  ISETP.GT.AND P2, PT, R3, 0x8, P1 ;  /* 0x000000080300780c */ /* 0x000fe20000f44270 */
[-C--:B------:R-:W-:Y:S01]  /*3c30*/  FMUL R44, R44, R56.reuse ;  /* 0x000000382c2c7220 */ /* 0x080fe20000400000 */
[----:B------:R-:W-:Y:S01]  /*3c40*/  ISETP.GT.AND P1, PT, R4, 0x18, PT ;  /* 0x000000180400780c */ /* 0x000fe20003f24270 */
[-C--:B------:R-:W-:Y:S01]  /*3c50*/  FMUL R45, R45, R56.reuse ;  /* 0x000000382d2d7220 */ /* 0x080fe20000400000 */
[----:B------:R-:W-:Y:S01]  /*3c60*/  F2FP.BF16.F32.PACK_AB R33, RZ, R33 ;  /* 0x00000021ff21723e */ /* 0x000fe200000010ff */
[----:B------:R-:W-:Y:S01]  /*3c70*/  @P3 STG.E.U16 desc[UR36][R8.64+0x12], R31 ;  /* 0x0000121f08003986 */ /* 0x000fe2000c101524 */
[C---:B------:R-:W-:Y:S01]  /*3c80*/  ISETP.GT.AND P3, PT, R3.reuse, 0x8, P0 ;  /* 0x000000080300780c */ /* 0x040fe20000764270 */
[-C--:B------:R-:W-:Y:S01]  /*3c90*/  FMUL R46, R46, R56.reuse ;  /* 0x000000382e2e7220 */ /* 0x080fe20000400000 */
[----:B------:R-:W-:Y:S01]  /*3ca0*/  ISETP.GT.AND P0, PT, R4, 0x19, PT ;  /* 0x000000190400780c */ /* 0x000fe20003f04270 */
[----:B------:R-:W-:Y:S01]  /*3cb0*/  @P4 STG.E.U16 desc[UR36][R6.64+0x20], R32 ;  /* 0x0000202006004986 */ /* 0x000fe2000c101524 */
[----:B------:R-:W-:Y:S01]  /*3cc0*/  ISETP.GT.AND P4, PT, R3, RZ, P1 ;  /* 0x000000ff0300720c */ /* 0x000fe20000f84270 */
[----:B------:R-:W-:Y:S01]  /*3cd0*/  FMUL R47, R47, R56 ;  /* 0x000000382f2f7220 */ /* 0x000fe20000400000 */
[----:B------:R-:W-:Y:S01]  /*3ce0*/  F2FP.BF16.F32.PACK_AB R34, RZ, R34 ;  /* 0x00000022ff22723e */ /* 0x000fe200000010ff */
[----:B------:R-:W-:Y:S01]  /*3cf0*/  @P5 STG.E.U16 desc[UR36][R6.64+0x22], R33 ;  /* 0x0000222106005986 */ /* 0x000fe2000c101524 */
[----:B------:R-:W-:Y:S01]  /*3d00*/  ISETP.GT.AND P5, PT, R3, RZ, P0 ;  /* 0x000000ff0300720c */ /* 0x000fe200007a4270 */
[----:B------:R-:W-:Y:S01]  /*3d10*/  FMUL R48, R48, R56 ;  /* 0x0000003830307220 */ /* 0x000fe20000400000 */
[----:B------:R-:W-:Y:S01]  /*3d20*/  F2FP.BF16.F32.PACK_AB R35, RZ, R35 ;  /* 0x00000023ff23723e */ /* 0x000fe200000010ff */
[----:B------:R-:W-:Y:S01]  /*3d30*/  @P2 STG.E.U16 desc[UR36][R8.64+0x20], R34 ;  /* 0x0000202208002986 */ /* 0x000fe2000c101524 */
[----:B------:R-:W-:Y:S01]  /*3d40*/  F2FP.BF16.F32.PACK_AB R36, RZ, R36 ;  /* 0x00000024ff24723e */ /* 0x000fe200000010ff */
[-C--:B------:R-:W-:Y:S01]  /*3d50*/  FMUL R49, R49, R56.reuse ;  /* 0x0000003831317220 */ /* 0x080fe20000400000 */
[C---:B------:R-:W-:Y:S01]  /*3d60*/  ISETP.GT.AND P2, PT, R3.reuse, 0x8, P1 ;  /* 0x000000080300780c */ /* 0x040fe20000f44270 */
[----:B------:R-:W-:Y:S01]  /*3d70*/  @P3 STG.E.U16 desc[UR36][R8.64+0x22], R35 ;  /* 0x0000222308003986 */ /* 0x000fe2000c101524 */
[----:B------:R-:W-:Y:S01]  /*3d80*/  ISETP.GT.AND P1, PT, R4, 0x20, PT ;  /* 0x000000200400780c */ /* 0x000fe20003f24270 */
[-C--:B------:R-:W-:Y:S01]  /*3d90*/  FMUL R50, R50, R56.reuse ;  /* 0x0000003832327220 */ /* 0x080fe20000400000 */
[----:B------:R-:W-:Y:S01]  /*3da0*/  F2FP.BF16.F32.PACK_AB R37, RZ, R37 ;  /* 0x00000025ff25723e */ /* 0x000fe200000010ff */
[----:B------:R-:W-:Y:S01]  /*3db0*/  @P4 STG.E.U16 desc[UR36][R6.64+0x30], R36 ;  /* 0x0000302406004986 */ /* 0x000fe2000c101524 */
[----:B------:R-:W-:Y:S01]  /*3dc0*/  ISETP.GT.AND P3, PT, R3, 0x8, P0 ;  /* 0x000000080300780c */ /* 0x000fe20000764270 */
[-C--:B------:R-:W-:Y:S01]  /*3dd0*/  FMUL R51, R51, R56.reuse ;  /* 0x0000003833337220 */ /* 0x080fe20000400000 */
[----:B------:R-:W-:Y:S01]  /*3de0*/  ISETP.GT.AND P0, PT, R4, 0x21, PT ;  /* 0x000000210400780c */ /* 0x000fe20003f04270 */
[----:B------:R-:W-:Y:S01]  /*3df0*/  @P5 STG.E.U16 desc[UR36][R6.64+0x32], R37 ;  /* 0x0000322506005986 */ /* 0x000fe2000c101524 */
        /* <DEDUP_REMOVED lines=10> */
[----:B------:R-:W-:-:S02]  /*3ea0*/  F2FP.BF16.F32.PACK_AB R41, RZ, R41 ;  /* 0x00000029ff29723e */ /* 0x000fc400000010ff */
[C---:B------:R-:W-:Y:S01]  /*3eb0*/  ISETP.GT.AND P1, PT, R3.reuse, 0x8, P1 ;  /* 0x000000080300780c */ /* 0x040fe20000f24270 */
[----:B------:R-:W-:Y:S01]  /*3ec0*/  @P3 STG.E.U16 desc[UR36][R8.64+0x32], R39 ;  /* 0x0000322708003986 */ /* 0x000fe2000c101524 */
[C---:B------:R-:W-:Y:S02]  /*3ed0*/  ISETP.GT.AND P2, PT, R3.reuse, 0x8, P0 ;  /* 0x000000080300780c */ /* 0x040fe40000744270 */
[C---:B------:R-:W-:Y:S01]  /*3ee0*/  ISETP.GT.AND P0, PT, R4.reuse, 0x29, PT ;  /* 0x000000290400780c */ /* 0x040fe20003f04270 */
[----:B------:R-:W-:Y:S01]  /*3ef0*/  @P4 STG.E.U16 desc[UR36][R6.64+0x40], R40 ;  /* 0x0000402806004986 */ /* 0x000fe2000c101524 */
[----:B------:R-:W-:Y:S02]  /*3f00*/  ISETP.GT.AND P4, PT, R4, 0x28, PT ;  /* 0x000000280400780c */ /* 0x000fe40003f84270 */
[----:B------:R-:W-:Y:S01]  /*3f10*/  F2FP.BF16.F32.PACK_AB R42, RZ, R42 ;  /* 0x0000002aff2a723e */ /* 0x000fe200000010ff */
[----:B------:R-:W-:Y:S01]  /*3f20*/  @P5 STG.E.U16 desc[UR36][R6.64+0x42], R41 ;  /* 0x0000422906005986 */ /* 0x000fe2000c101524 */
[----:B------:R-:W-:-:S02]  /*3f30*/  ISETP.GT.AND P5, PT, R3, RZ, P4 ;  /* 0x000000ff0300720c */ /* 0x000fc400027a4270 */
[C---:B------:R-:W-:Y:S01]  /*3f40*/  ISETP.GT.AND P3, PT, R3.reuse, RZ, P0 ;  /* 0x000000ff0300720c */ /* 0x040fe20000764270 */
[----:B------:R-:W-:Y:S01]  /*3f50*/  @P1 STG.E.U16 desc[UR36][R8.64+0x40], R42 ;  /* 0x0000402a08001986 */ /* 0x000fe2000c101524 */
[----:B------:R-:W-:Y:S02]  /*3f60*/  F2FP.BF16.F32.PACK_AB R43, RZ, R43 ;  /* 0x0000002bff2b723e */ /* 0x000fe400000010ff */
[----:B------:R-:W-:Y:S02]  /*3f70*/  F2FP.BF16.F32.PACK_AB R44, RZ, R44 ;  /* 0x0000002cff2c723e */ /* 0x000fe400000010ff */
[C---:B------:R-:W-:Y:S01]  /*3f80*/  ISETP.GT.AND P4, PT, R3.reuse, 0x8, P4 ;  /* 0x000000080300780c */ /* 0x040fe20002784270 */
[----:B------:R-:W-:Y:S01]  /*3f90*/  @P2 STG.E.U16 desc[UR36][R8.64+0x42], R43 ;  /* 0x0000422b08002986 */ /* 0x000fe2000c101524 */
[----:B------:R-:W-:Y:S02]  /*3fa0*/  F2FP.BF16.F32.PACK_AB R45, RZ, R45 ;  /* 0x0000002dff2d723e */ /* 0x000fe400000010ff */
[----:B------:R-:W-:Y:S01]  /*3fb0*/  ISETP.GT.AND P2, PT, R4, 0x31, PT ;  /* 0x000000310400780c */ /* 0x000fe20003f44270 */
[----:B------:R-:W-:Y:S01]  /*3fc0*/  @P5 STG.E.U16 desc[UR36][R6.64+0x50], R44 ;  /* 0x0000502c06005986 */ /* 0x000fe2000c101524 */
[----:B------:R-:W-:-:S02]  /*3fd0*/  ISETP.GT.AND P5, PT, R3, 0x8, P0 ;  /* 0x000000080300780c */ /* 0x000fc400007a4270 */
[C---:B------:R-:W-:Y:S01]  /*3fe0*/  ISETP.GT.AND P1, PT, R4.reuse, 0x38, PT ;  /* 0x000000380400780c */ /* 0x040fe20003f24270 */
[----:B------:R-:W-:Y:S01]  /*3ff0*/  @P3 STG.E.U16 desc[UR36][R6.64+0x52], R45 ;  /* 0x0000522d06003986 */ /* 0x000fe2000c101524 */
[C---:B------:R-:W-:Y:S02]  /*4000*/  ISETP.GT.AND P3, PT, R4.reuse, 0x30, PT ;  /* 0x000000300400780c */ /* 0x040fe40003f64270 */
[----:B------:R-:W-:Y:S01]  /*4010*/  ISETP.GT.AND P0, PT, R4, 0x39, PT ;  /* 0x000000390400780c */ /* 0x000fe20003f04270 */
[----:B------:R-:W-:Y:S01]  /*4020*/  @P4 IMAD.MOV.U32 R4, RZ, RZ, R8 ;  /* 0x000000ffff044224 */ /* 0x000fe200078e0008 */
[----:B------:R-:W-:Y:S01]  /*4030*/  F2FP.BF16.F32.PACK_AB R46, RZ, R46 ;  /* 0x0000002eff2e723e */ /* 0x000fe200000010ff */
[----:B------:R-:W-:Y:S01]  /*4040*/  @P4 IMAD.MOV.U32 R5, RZ, RZ, R9 ;  /* 0x000000ffff054224 */ /* 0x000fe200078e0009 */
[----:B------:R-:W-:Y:S02]  /*4050*/  F2FP.BF16.F32.PACK_AB R47, RZ, R47 ;  /* 0x0000002fff2f723e */ /* 0x000fe400000010ff */
[----:B------:R-:W-:-:S02]  /*4060*/  F2FP.BF16.F32.PACK_AB R48, RZ, R48 ;  /* 0x00000030ff30723e */ /* 0x000fc400000010ff */
[----:B------:R0:W-:Y:S01]  /*4070*/  @P4 STG.E.U16 desc[UR36][R4.64+0x50], R46 ;  /* 0x0000502e04004986 */ /* 0x0001e2000c101524 */
[C---:B------:R-:W-:Y:S02]  /*4080*/  ISETP.GT.AND P4, PT, R3.reuse, RZ, P2 ;  /* 0x000000ff0300720c */ /* 0x040fe40001784270 */
[----:B------:R-:W-:Y:S02]  /*4090*/  F2FP.BF16.F32.PACK_AB R49, RZ, R49 ;  /* 0x00000031ff31723e */ /* 0x000fe400000010ff */
[----:B------:R-:W-:Y:S02]  /*40a0*/  ISETP.GT.AND P2, PT, R3, 0x8, P2 ;  /* 0x000000080300780c */ /* 0x000fe40001744270 */
[----:B------:R-:W-:Y:S02]  /*40b0*/  F2FP.BF16.F32.PACK_AB R50, RZ, R50 ;  /* 0x00000032ff32723e */ /* 0x000fe400000010ff */
[----:B------:R-:W-:Y:S02]  /*40c0*/  F2FP.BF16.F32.PACK_AB R51, RZ, R51 ;  /* 0x00000033ff33723e */ /* 0x000fe400000010ff */
[----:B------:R-:W-:Y:S01]  /*40d0*/  F2FP.BF16.F32.PACK_AB R52, RZ, R52 ;  /* 0x00000034ff34723e */ /* 0x000fe200000010ff */
[----:B0-----:R-:W-:Y:S01]  /*40e0*/  @P5 IMAD.MOV.U32 R4, RZ, RZ, R8 ;  /* 0x000000ffff045224 */ /* 0x001fe200078e0008 */
[----:B------:R-:W-:Y:S01]  /*40f0*/  F2FP.BF16.F32.PACK_AB R53, RZ, R53 ;  /* 0x00000035ff35723e */ /* 0x000fe200000010ff */
[----:B------:R-:W-:Y:S01]  /*4100*/  @P5 IMAD.MOV.U32 R5, RZ, RZ, R9 ;  /* 0x000000ffff055224 */ /* 0x000fe200078e0009 */
[----:B------:R-:W-:-:S02]  /*4110*/  F2FP.BF16.F32.PACK_AB R54, RZ, R54 ;  /* 0x00000036ff36723e */ /* 0x000fc400000010ff */
[----:B------:R-:W-:Y:S02]  /*4120*/  F2FP.BF16.F32.PACK_AB R55, RZ, R55 ;  /* 0x00000037ff37723e */ /* 0x000fe400000010ff */
[----:B------:R0:W-:Y:S01]  /*4130*/  @P5 STG.E.U16 desc[UR36][R4.64+0x52], R47 ;  /* 0x0000522f04005986 */ /* 0x0001e2000c101524 */
[C---:B------:R-:W-:Y:S02]  /*4140*/  ISETP.GT.AND P5, PT, R3.reuse, RZ, P3 ;  /* 0x000000ff0300720c */ /* 0x040fe40001fa4270 */
[----:B------:R-:W-:-:S11]  /*4150*/  ISETP.GT.AND P3, PT, R3, 0x8, P3 ;  /* 0x000000080300780c */ /* 0x000fd60001f64270 */
[----:B0-----:R-:W-:Y:S02]  /*4160*/  @P5 IMAD.MOV.U32 R4, RZ, RZ, R6 ;  /* 0x000000ffff045224 */ /* 0x001fe400078e0006 */
[----:B------:R-:W-:-:S05]  /*4170*/  @P5 IMAD.MOV.U32 R5, RZ, RZ, R7 ;  /* 0x000000ffff055224 */ /* 0x000fca00078e0007 */
[----:B------:R0:W-:Y:S01]  /*4180*/  @P5 STG.E.U16 desc[UR36][R4.64+0x60], R48 ;  /* 0x0000603004005986 */ /* 0x0001e2000c101524 */
[C---:B------:R-:W-:Y:S02]  /*4190*/  ISETP.GT.AND P5, PT, R3.reuse, RZ, P0 ;  /* 0x000000ff0300720c */ /* 0x040fe400007a4270 */
[----:B------:R-:W-:Y:S01]  /*41a0*/  ISETP.GT.AND P0, PT, R3, 0x8, P0 ;  /* 0x000000080300780c */ /* 0x000fe20000704270 */
[----:B0-----:R-:W-:Y:S02]  /*41b0*/  @P4 IMAD.MOV.U32 R4, RZ, RZ, R6 ;  /* 0x000000ffff044224 */ /* 0x001fe400078e0006 */
[----:B------:R-:W-:-:S05]  /*41c0*/  @P4 IMAD.MOV.U32 R5, RZ, RZ, R7 ;  /* 0x000000ffff054224 */ /* 0x000fca00078e0007 */
[----:B------:R0:W-:Y:S01]  /*41d0*/  @P4 STG.E.U16 desc[UR36][R4.64+0x62], R49 ;  /* 0x0000623104004986 */ /* 0x0001e2000c101524 */
[C---:B------:R-:W-:Y:S02]  /*41e0*/  ISETP.GT.AND P4, PT, R3.reuse, RZ, P1 ;  /* 0x000000ff0300720c */ /* 0x040fe40000f84270 */
[----:B------:R-:W-:Y:S01]  /*41f0*/  ISETP.GT.AND P1, PT, R3, 0x8, P1 ;  /* 0x000000080300780c */ /* 0x000fe20000f24270 */
[----:B0-----:R-:W-:Y:S02]  /*4200*/  @P3 IMAD.MOV.U32 R4, RZ, RZ, R8 ;  /* 0x000000ffff043224 */ /* 0x001fe400078e0008 */
[----:B------:R-:W-:-:S05]  /*4210*/  @P3 IMAD.MOV.U32 R5, RZ, RZ, R9 ;  /* 0x000000ffff053224 */ /* 0x000fca00078e0009 */
[----:B------:R0:W-:Y:S02]  /*4220*/  @P3 STG.E.U16 desc[UR36][R4.64+0x60], R50 ;  /* 0x0000603204003986 */ /* 0x0001e4000c101524 */
[----:B0-----:R-:W-:Y:S02]  /*4230*/  @P2 IMAD.MOV.U32 R4, RZ, RZ, R8 ;  /* 0x000000ffff042224 */ /* 0x001fe400078e0008 */
[----:B------:R-:W-:-:S05]  /*4240*/  @P2 IMAD.MOV.U32 R5, RZ, RZ, R9 ;  /* 0x000000ffff052224 */ /* 0x000fca00078e0009 */
[----:B------:R0:W-:Y:S02]  /*4250*/  @P2 STG.E.U16 desc[UR36][R4.64+0x62], R51 ;  /* 0x0000623304002986 */ /* 0x0001e4000c101524 */
[----:B0-----:R-:W-:Y:S02]  /*4260*/  @P4 IMAD.MOV.U32 R4, RZ, RZ, R6 ;  /* 0x000000ffff044224 */ /* 0x001fe400078e0006 */
[----:B------:R-:W-:-:S05]  /*4270*/  @P4 IMAD.MOV.U32 R5, RZ, RZ, R7 ;  /* 0x000000ffff054224 */ /* 0x000fca00078e0007 */
[----:B------:R0:W-:Y:S04]  /*4280*/  @P4 STG.E.U16 desc[UR36][R4.64+0x70], R52 ;  /* 0x0000703404004986 */ /* 0x0001e8000c101524 */
[----:B------:R1:W-:Y:S01]  /*4290*/  @P5 STG.E.U16 desc[UR36][R6.64+0x72], R53 ;  /* 0x0000723506005986 */ /* 0x0003e2000c101524 */
[----:B0-----:R-:W-:Y:S02]  /*42a0*/  @P1 IMAD.MOV.U32 R4, RZ, RZ, R8 ;  /* 0x000000ffff041224 */ /* 0x001fe400078e0008 */
[----:B------:R-:W-:-:S05]  /*42b0*/  @P1 IMAD.MOV.U32 R5, RZ, RZ, R9 ;  /* 0x000000ffff051224 */ /* 0x000fca00078e0009 */
[----:B------:R1:W-:Y:S04]  /*42c0*/  @P1 STG.E.U16 desc[UR36][R4.64+0x70], R54 ;  /* 0x0000703604001986 */ /* 0x0003e8000c101524 */
[----:B------:R1:W-:Y:S02]  /*42d0*/  @P0 STG.E.U16 desc[UR36][R8.64+0x72], R55 ;  /* 0x0000723708000986 */ /* 0x0003e4000c101524 */
.L_x_97:
[----:B------:R-:W-:Y:S05]  /*42e0*/  BSYNC B0 ;  /* 0x0000000000007941 */ /* 0x000fea0003800000 */
.L_x_35:
[----:B------:R-:W-:Y:S01]  /*42f0*/  ULDC UR4, c[0x0][0xc] ;  /* 0x0000030000047ab9 */ /* 0x000fe20000000800 */
[----:B------:R-:W-:Y:S01]  /*4300*/  ULDC UR5, c[0x0][0x10] ;  /* 0x0000040000057ab9 */ /* 0x000fe20000000800 */
[----:B------:R-:W4:Y:S01]  /*4310*/  LDC R3, c[0x0][0x14] ;  /* 0x00000500ff037b82 */ /* 0x000f220000000800 */
[----:B------:R-:W-:Y:S01]  /*4320*/  UIMAD.WIDE.U32 UR4, UR4, UR5, URZ ;  /* 0x00000005040472a5 */ /* 0x000fe2000f8e003f */
[----:B------:R-:W-:Y:S02]  /*4330*/  IMAD.MOV.U32 R61, RZ, RZ, -0x1 ;  /* 0xffffffffff3d7424 */ /* 0x000fe400078e00ff */
[----:B------:R-:W-:-:S03]  /*4340*/  IMAD.MOV.U32 R59, RZ, RZ, -0x1 ;  /* 0xffffffffff3b7424 */ /* 0x000fc600078e00ff */
[----:B----4-:R-:W-:-:S04]  /*4350*/  IMAD.WIDE.U32 R16, R3, UR4, R16 ;  /* 0x0000000403107c25 */ /* 0x010fc8000f8e0010 */
[----:B------:R-:W-:Y:S01]  /*4360*/  IMAD R3, R3, UR5, RZ ;  /* 0x0000000503037c24 */ /* 0x000fe2000f8e02ff */
[----:B------:R-:W-:Y:S02]  /*4370*/  ULDC.64 UR4, c[0x0][0x650] ;  /* 0x0001940000047ab9 */ /* 0x000fe40000000a00 */
[----:B------:R-:W-:Y:S01]  /*4380*/  ISETP.GE.U32.AND P0, PT, R16, UR4, PT ;  /* 0x0000000410007c0c */ /* 0x000fe2000bf06070 */
[--C-:B------:R-:W-:Y:S01]  /*4390*/  IMAD.IADD R17, R17, 0x1, R3.reuse ;  /* 0x0000000111117824 */ /* 0x100fe200078e0203 */
[----:B------:R-:W-:-:S04]  /*43a0*/  PRMT R3, RZ, 0x7610, R3 ;  /* 0x00007610ff037816 */ /* 0x000fc80000000003 */
[----:B------:R-:W-:-:S13]  /*43b0*/  ISETP.GE.U32.AND.EX P0, PT, R17, UR5, PT, P0 ;  /* 0x0000000511007c0c */ /* 0x000fda000bf06100 */
[----:B------:R-:W-:Y:S05]  /*43c0*/  @P0 BRA `(.L_x_98) ;  /* 0x0000000400640947 */ /* 0x000fea0003800000 */
[----:B---3--:R-:W3:Y:S01]  /*43d0*/  S2R R12, SR_CTAID.X ;  /* 0x00000000000c7919 */ /* 0x008ee20000002500 */
[----:B-12---:R-:W1:Y:S01]  /*43e0*/  LDC.64 R10, c[0x0][0x628] ;  /* 0x00018a00ff0a7b82 */ /* 0x006e620000000a00 */
[----:B------:R-:W-:Y:S01]  /*43f0*/  ULDC UR4, c[0x0][0x150] ;  /* 0x0000540000047ab9 */ /* 0x000fe20000000800 */
[----:B------:R-:W-:Y:S01]  /*4400*/  IMAD.MOV.U32 R8, RZ, RZ, R16 ;  /* 0x000000ffff087224 */ /* 0x000fe200078e0010 */
[----:B-----5:R-:W2:Y:S01]  /*4410*/  S2R R24, SR_CTAID.Y ;  /* 0x0000000000187919 */ /* 0x020ea20000002600 */
[----:B------:R-:W-:-:S04]  /*4420*/  IMAD.MOV.U32 R9, RZ, RZ, R17 ;  /* 0x000000ffff097224 */ /* 0x000fc800078e0011 */
[----:B------:R-:W4:Y:S08]  /*4430*/  LDC R21, c[0x0][0x144] ;  /* 0x00005100ff157b82 */ /* 0x000f300000000800 */
[----:B------:R-:W0:Y:S08]  /*4440*/  LDC R0, c[0x0][0x630] ;  /* 0x00018c00ff007b82 */ /* 0x000e300000000800 */
[----:B------:R-:W0:Y:S01]  /*4450*/  LDC.64 R14, c[0x0][0x620] ;  /* 0x00018800ff0e7b82 */ /* 0x000e220000000a00 */
[----:B-1----:R-:W-:-:S04]  /*4460*/  ISETP.NE.U32.AND P0, PT, R10, RZ, PT ;  /* 0x000000ff0a00720c */ /* 0x002fc80003f05070 */
[----:B------:R-:W-:Y:S02]  /*4470*/  ISETP.NE.AND.EX P0, PT, R11, RZ, PT, P0 ;  /* 0x000000ff0b00720c */ /* 0x000fe40003f05300 */
[----:B---3--:R-:W-:-:S05]  /*4480*/  I2FP.F32.U32 R3, R12 ;  /* 0x0000000c00037245 */ /* 0x008fca0000201000 */
[----:B------:R-:W-:-:S04]  /*4490*/  FMUL R3, R3, UR4 ;  /* 0x0000000403037c20 */ /* 0x000fc80008400000 */
[----:B------:R1:W3:Y:S02]  /*44a0*/  F2I.U32.TRUNC.NTZ R20, R3 ;  /* 0x0000000300147305 */ /* 0x0002e4000020f000 */
[----:B--2-4-:R-:W-:Y:S05]  /*44b0*/  @!P0 BRA `(.L_x_99) ;  /* 0x0000000000288947 */ /* 0x014fea0003800000 */
[----:B-1----:R-:W1:Y:S02]  /*44c0*/  LDC R3, c[0x0][0x634] ;  /* 0x00018d00ff037b82 */ /* 0x002e640000000800 */
[----:B-1----:R-:W-:-:S05]  /*44d0*/  IADD3 R3, P0, R16, R3, RZ ;  /* 0x0000000310037210 */ /* 0x002fca0007f1e0ff */
[----:B------:R-:W-:-:S04]  /*44e0*/  IMAD.X R13, RZ, RZ, R17, P0 ;  /* 0x000000ffff0d7224 */ /* 0x000fc800000e0611 */
[----:B0-----:R-:W-:-:S04]  /*44f0*/  IMAD.WIDE.U32 R4, R13, R10, RZ ;  /* 0x0000000a0d047225 */ /* 0x001fc800078e00ff */
[----:B------:R-:W-:-:S04]  /*4500*/  IMAD.WIDE.U32 R6, P0, R3, R11, R4 ;  /* 0x0000000b03067225 */ /* 0x000fc80007800004 */
[----:B------:R-:W-:-:S04]  /*4510*/  IMAD.WIDE.U32 R4, R3, R10, RZ ;  /* 0x0000000a03047225 */ /* 0x000fc800078e00ff */
[----:B------:R-:W-:Y:S01]  /*4520*/  IMAD.X R9, RZ, RZ, RZ, P0 ;  /* 0x000000ffff097224 */ /* 0x000fe200000e06ff */
[----:B------:R-:W-:Y:S01]  /*4530*/  IADD3 RZ, P0, R5, R6, RZ ;  /* 0x0000000605ff7210 */ /* 0x000fe20007f1e0ff */
[----:B------:R-:W-:-:S04]  /*4540*/  IMAD.MOV.U32 R8, RZ, RZ, R7 ;  /* 0x000000ffff087224 */ /* 0x000fc800078e0007 */
[----:B------:R-:W-:-:S08]  /*4550*/  IMAD.WIDE.U32.X R8, R13, R11, R8, P0 ;  /* 0x0000000b0d087225 */ /* 0x000fd000000e0408 */
.L_x_99:
[----:B------:R-:W2:Y:S01]  /*4560*/  LDC.64 R28, c[0x0][0x640] ;  /* 0x00019000ff1c7b82 */ /* 0x000ea20000000a00 */
[-CC-:B0-----:R-:W-:Y:S01]  /*4570*/  SHF.R.U64 R59, R8, R0.reuse, R9.reuse ;  /* 0x00000000083b7219 */ /* 0x181fe20000001209 */
[----:B---3--:R-:W-:Y:S01]  /*4580*/  IMAD.MOV R20, RZ, RZ, -R20 ;  /* 0x000000ffff147224 */ /* 0x008fe200078e0a14 */
[----:B------:R-:W-:Y:S01]  /*4590*/  SHF.R.U32.HI R0, RZ, R0, R9 ;  /* 0x00000000ff007219 */ /* 0x000fe20000011609 */
[----:B------:R-:W-:Y:S01]  /*45a0*/  ULDC UR4, c[0x0][0x154] ;  /* 0x0000550000047ab9 */ /* 0x000fe20000000800 */
[----:B-1----:R-:W-:Y:S01]  /*45b0*/  IADD3 R3, P0, RZ, -R59, RZ ;  /* 0x8000003bff037210 */ /* 0x002fe20007f1e0ff */
[----:B------:R-:W-:Y:S02]  /*45c0*/  IMAD R21, R21, R20, R12 ;  /* 0x0000001415157224 */ /* 0x000fe400078e020c */
[----:B------:R-:W0:Y:S01]  /*45d0*/  LDC R6, c[0x0][0x618] ;  /* 0x00018600ff067b82 */ /* 0x000e220000000800 */
[----:B------:R-:W-:Y:S02]  /*45e0*/  IMAD.MOV.U32 R7, RZ, RZ, 0x1 ;  /* 0x00000001ff077424 */ /* 0x000fe400078e00ff */
[----:B------:R-:W-:-:S04]  /*45f0*/  IMAD.X R5, RZ, RZ, ~R0, P0 ;  /* 0x000000ffff057224 */ /* 0x000fc800000e0e00 */
[-C--:B------:R-:W-:Y:S01]  /*4600*/  IMAD R0, R5, R14.reuse, RZ ;  /* 0x0000000e05007224 */ /* 0x080fe200078e02ff */
[----:B------:R-:W1:Y:S01]  /*4610*/  LDC R8, c[0x0][0x608] ;  /* 0x00018200ff087b82 */ /* 0x000e620000000800 */
[----:B------:R-:W-:-:S04]  /*4620*/  IMAD.WIDE.U32 R4, R3, R14, R16 ;  /* 0x0000000e03047225 */ /* 0x000fc800078e0010 */
[----:B------:R-:W-:Y:S01]  /*4630*/  IMAD R3, R3, R15, R0 ;  /* 0x0000000f03037224 */ /* 0x000fe200078e0200 */
[----:B------:R-:W-:Y:S02]  /*4640*/  I2FP.F32.U32 R0, R24 ;  /* 0x0000001800007245 */ /* 0x000fe40000201000 */
[----:B------:R-:W3:Y:S01]  /*4650*/  LDC R26, c[0x0][0x658] ;  /* 0x00019600ff1a7b82 */ /* 0x000ee20000000800 */
[----:B------:R-:W-:Y:S01]  /*4660*/  IMAD.IADD R3, R5, 0x1, R3 ;  /* 0x0000000105037824 */ /* 0x000fe200078e0203 */
[----:B--2---:R-:W-:Y:S01]  /*4670*/  ISETP.NE.U32.AND P0, PT, R28, RZ, PT ;  /* 0x000000ff1c00720c */ /* 0x004fe20003f05070 */
[----:B------:R-:W-:Y:S01]  /*4680*/  FMUL R0, R0, UR4 ;  /* 0x0000000400007c20 */ /* 0x000fe20008400000 */
[----:B------:R-:W-:Y:S02]  /*4690*/  IMAD.MOV.U32 R5, RZ, RZ, -0x1 ;  /* 0xffffffffff057424 */ /* 0x000fe400078e00ff */
[----:B------:R-:W-:Y:S01]  /*46a0*/  ISETP.NE.AND.EX P0, PT, R29, RZ, PT, P0 ;  /* 0x000000ff1d00720c */ /* 0x000fe20003f05300 */
[----:B------:R2:W4:Y:S01]  /*46b0*/  F2I.U32.TRUNC.NTZ R13, R0 ;  /* 0x00000000000d7305 */ /* 0x000522000020f000 */
[----:B------:R-:W2:Y:S01]  /*46c0*/  LDC R15, c[0x0][0x148] ;  /* 0x00005200ff0f7b82 */ /* 0x000ea20000000800 */
[----:B0-----:R-:W-:-:S02]  /*46d0*/  SHF.R.U64 R12, R4, R6, R3 ;  /* 0x00000006040c7219 */ /* 0x001fc40000001203 */
[----:B------:R-:W-:-:S05]  /*46e0*/  SHF.R.U32.HI R3, RZ, R6, R3 ;  /* 0x00000006ff037219 */ /* 0x000fca0000011603 */
[----:B------:R-:W0:Y:S01]  /*46f0*/  LDC R20, c[0x0][0x600] ;  /* 0x00018000ff147b82 */ /* 0x000e220000000800 */
[-CC-:B-1----:R-:W-:Y:S02]  /*4700*/  SHF.R.U64 R10, R12, R8.reuse, R3.reuse ;  /* 0x000000080c0a7219 */ /* 0x182fe40000001203 */
[----:B------:R-:W-:-:S05]  /*4710*/  SHF.R.U32.HI R3, RZ, R8, R3 ;  /* 0x00000008ff037219 */ /* 0x000fca0000011603 */
[----:B------:R-:W1:Y:S01]  /*4720*/  LDC R27, c[0x0][0x648] ;  /* 0x00019200ff1b7b82 */ /* 0x000e620000000800 */
[-C--:B---3--:R-:W-:Y:S02]  /*4730*/  SHF.L.U32 R4, R5, R26.reuse, RZ ;  /* 0x0000001a05047219 */ /* 0x088fe400000006ff */
[-CC-:B------:R-:W-:Y:S02]  /*4740*/  SHF.R.U64 R14, R10, R26.reuse, R3.reuse ;  /* 0x0000001a0a0e7219 */ /* 0x180fe40000001203 */
[----:B------:R-:W-:Y:S02]  /*4750*/  SHF.R.U32.HI R5, RZ, R26, R3 ;  /* 0x0000001aff057219 */ /* 0x000fe40000011603 */
[----:B------:R-:W-:Y:S01]  /*4760*/  LOP3.LUT R25, RZ, R4, RZ, 0x33, !PT ;  /* 0x00000004ff197212 */ /* 0x000fe200078e33ff */
[----:B------:R-:W3:Y:S01]  /*4770*/  LDC R30, c[0x0][0x638] ;  /* 0x00018e00ff1e7b82 */ /* 0x000ee20000000800 */
[----:B------:R-:W-:Y:S01]  /*4780*/  SHF.L.U32 R26, R7, R26, RZ ;  /* 0x0000001a071a7219 */ /* 0x000fe200000006ff */
[----:B------:R-:W-:-:S06]  /*4790*/  IMAD.MOV.U32 R4, RZ, RZ, R14 ;  /* 0x000000ffff047224 */ /* 0x000fcc00078e000e */
[----:B------:R-:W0:Y:S01]  /*47a0*/  LDC R31, c[0x0][0x610] ;  /* 0x00018400ff1f7b82 */ /* 0x000e220000000800 */
[----:B----4-:R-:W-:Y:S05]  /*47b0*/  @!P0 BRA `(.L_x_100) ;  /* 0x0000000000288947 */ /* 0x010fea0003800000 */
        /* <DEDUP_REMOVED lines=10> */
.L_x_100:
[----:B------:R-:W-:Y:S01]  /*4860*/  ISETP.NE.AND P0, PT, R2, 0x1, PT ;  /* 0x000000010200780c */ /* 0x000fe20003f05270 */
[----:B0-----:R-:W-:Y:S01]  /*4870*/  VIADD R7, R20, 0xffffffff ;  /* 0xffffffff14077836 */ /* 0x001fe20000000000 */
[----:B-12---:R-:W-:Y:S01]  /*4880*/  SHF.R.U64 R0, R4, R27, R5 ;  /* 0x0000001b04007219 */ /* 0x006fe20000001205 */
[----:B------:R-:W-:Y:S01]  /*4890*/  IMAD.MOV R13, RZ, RZ, -R13 ;  /* 0x000000ffff0d7224 */ /* 0x000fe200078e0a0d */
[----:B------:R-:W-:Y:S01]  /*48a0*/  LOP3.LUT R5, R10, R25, RZ, 0xc0, !PT ;  /* 0x000000190a057212 */ /* 0x000fe200078ec0ff */
[----:B------:R-:W-:Y:S01]  /*48b0*/  IMAD.MOV.U32 R4, RZ, RZ, 0x1 ;  /* 0x00000001ff047424 */ /* 0x000fe200078e00ff */
[----:B------:R-:W-:Y:S01]  /*48c0*/  LOP3.LUT R12, R12, R7, RZ, 0xc0, !PT ;  /* 0x000000070c0c7212 */ /* 0x000fe200078ec0ff */
[----:B------:R-:W-:Y:S02]  /*48d0*/  IMAD.MOV R3, RZ, RZ, -R0 ;  /* 0x000000ffff037224 */ /* 0x000fe400078e0a00 */
[----:B------:R-:W-:Y:S02]  /*48e0*/  IMAD R0, R26, R0, R5 ;  /* 0x000000001a007224 */ /* 0x000fe400078e0205 */
[----:B---3--:R-:W-:-:S02]  /*48f0*/  IMAD R3, R3, R30, R14 ;  /* 0x0000001e03037224 */ /* 0x008fc400078e020e */
[----:B------:R-:W-:Y:S02]  /*4900*/  @P0 IMAD R21, R15, R13, R24 ;  /* 0x0000000d0f150224 */ /* 0x000fe400078e0218 */
[----:B------:R-:W-:Y:S01]  /*4910*/  IMAD R5, R3, R20, R12 ;  /* 0x0000001403057224 */ /* 0x000fe200078e020c */
[----:B------:R-:W-:Y:S01]  /*4920*/  PRMT R3, R4, 0x7610, R3 ;  /* 0x0000761004037816 */ /* 0x000fe20000000003 */
[----:B------:R-:W-:-:S05]  /*4930*/  IMAD R0, R0, R31, R21 ;  /* 0x0000001f00007224 */ /* 0x000fca00078e0215 */
[----:B------:R-:W-:Y:S02]  /*4940*/  SEL R61, R5, R0, !P0 ;  /* 0x00000000053d7207 */ /* 0x000fe40004000000 */
[----:B------:R-:W-:-:S07]  /*4950*/  SEL R0, R0, R5, !P0 ;  /* 0x0000000500007207 */ /* 0x000fce0004000000 */
.L_x_98:
[----:B------:R-:W-:Y:S01]  /*4960*/  LOP3.LUT P0, RZ, R3, 0xff, RZ, 0xc0, !PT ;  /* 0x000000ff03ff7812 */ /* 0x000fe2000780c0ff */
[----:B------:R-:W-:-:S12]  /*4970*/  IMAD.MOV.U32 R60, RZ, RZ, R0 ;  /* 0x000000ffff3c7224 */ /* 0x000fd800078e0000 */
[----:B------:R-:W-:Y:S05]  /*4980*/  @P0 BRA `(.L_x_101) ;  /* 0xffffffc800940947 */ /* 0x000fea000383ffff */
[----:B------:R-:W-:Y:S05]  /*4990*/  EXIT ;  /* 0x000000000000794d */ /* 0x000fea0003800000 */
.L_x_8:
[----:B0-----:R-:W-:Y:S01]  /*49a0*/  ULDC.64 UR4, c[0x0][0x650] ;  /* 0x0001940000047ab9 */ /* 0x001fe20000000a00 */
        /* <DEDUP_REMOVED lines=25> */
.L_x_103:
[----:B------:R-:W0:Y:S01]  /*4b40*/  LDC.64 R28, c[0x0][0x640] ;  /* 0x00019000ff1c7b82 */ /* 0x000e220000000a00 */
[-CC-:B------:R-:W-:Y:S01]  /*4b50*/  SHF.R.U64 R22, R12, R6.reuse, R13.reuse ;  /* 0x000000060c167219 */ /* 0x180fe2000000120d */
[----:B------:R-:W-:Y:S01]  /*4b60*/  IMAD.MOV.U32 R30, RZ, RZ, 0x1 ;  /* 0x00000001ff1e7424 */ /* 0x000fe200078e00ff */
[----:B------:R-:W-:Y:S02]  /*4b70*/  SHF.R.U32.HI R6, RZ, R6, R13 ;  /* 0x00000006ff067219 */ /* 0x000fe4000001160d */
        /* <DEDUP_REMOVED lines=8> */
[----:B------:R-:W-:Y:S01]  /*4c00*/  IMAD.IADD R9, R9, 0x1, R11 ;  /* 0x0000000109097824 */ /* 0x000fe200078e020b */
[----:B0-----:R-:W-:-:S04]  /*4c10*/  ISETP.NE.U32.AND P0, PT, R28, RZ, PT ;  /* 0x000000ff1c00720c */ /* 0x001fc80003f05070 */
[----:B------:R-:W-:Y:S02]  /*4c20*/  ISETP.NE.AND.EX P0, PT, R29, RZ, PT, P0 ;  /* 0x000000ff1d00720c */ /* 0x000fe40003f05300 */
[----:B------:R-:W0:Y:S01]  /*4c30*/  LDC R20, c[0x0][0x600] ;  /* 0x00018000ff147b82 */ /* 0x000e220000000800 */
[-CC-:B-1----:R-:W-:Y:S01]  /*4c40*/  SHF.R.U64 R14, R8, R10.reuse, R9.reuse ;  /* 0x0000000a080e7219 */ /* 0x182fe20000001209 */
[----:B------:R-:W-:Y:S01]  /*4c50*/  IMAD.MOV.U32 R8, RZ, RZ, -0x1 ;  /* 0xffffffffff087424 */ /* 0x000fe200078e00ff */
[----:B------:R-:W-:-:S05]  /*4c60*/  SHF.R.U32.HI R9, RZ, R10, R9 ;  /* 0x0000000aff097219 */ /* 0x000fca0000011609 */
[----:B------:R-:W1:Y:S01]  /*4c70*/  LDC R24, c[0x0][0x648] ;  /* 0x00019200ff187b82 */ /* 0x000e620000000800 */
[-CC-:B--2---:R-:W-:Y:S02]  /*4c80*/  SHF.R.U64 R23, R14, R12.reuse, R9.reuse ;  /* 0x0000000c0e177219 */ /* 0x184fe40000001209 */
[----:B------:R-:W-:-:S05]  /*4c90*/  SHF.R.U32.HI R6, RZ, R12, R9 ;  /* 0x0000000cff067219 */ /* 0x000fca0000011609 */
[----:B------:R-:W2:Y:S01]  /*4ca0*/  LDC R26, c[0x0][0x638] ;  /* 0x00018e00ff1a7b82 */ /* 0x000ea20000000800 */
[-C--:B---3--:R-:W-:Y:S02]  /*4cb0*/  SHF.L.U32 R8, R8, R27.reuse, RZ ;  /* 0x0000001b08087219 */ /* 0x088fe400000006ff */
[-CC-:B------:R-:W-:Y:S02]  /*4cc0*/  SHF.R.U64 R25, R23, R27.reuse, R6.reuse ;  /* 0x0000001b17197219 */ /* 0x180fe40000001206 */
[----:B------:R-:W-:Y:S02]  /*4cd0*/  LOP3.LUT R32, RZ, R8, RZ, 0x33, !PT ;  /* 0x00000008ff207212 */ /* 0x000fe400078e33ff */
[----:B------:R-:W-:Y:S01]  /*4ce0*/  SHF.R.U32.HI R9, RZ, R27, R6 ;  /* 0x0000001bff097219 */ /* 0x000fe20000011606 */
[----:B------:R-:W3:Y:S01]  /*4cf0*/  LDC R31, c[0x0][0x610] ;  /* 0x00018400ff1f7b82 */ /* 0x000ee20000000800 */
[----:B------:R-:W-:Y:S01]  /*4d00*/  IMAD.MOV.U32 R8, RZ, RZ, R25 ;  /* 0x000000ffff087224 */ /* 0x000fe200078e0019 */
[----:B------:R-:W-:Y:S06]  /*4d10*/  @!P0 BRA `(.L_x_104) ;  /* 0x0000000000288947 */ /* 0x000fec0003800000 */
        /* <DEDUP_REMOVED lines=10> */
.L_x_104:
[----:B------:R-:W-:Y:S01]  /*4dc0*/  ISETP.NE.AND P0, PT, R2, 0x1, PT ;  /* 0x000000010200780c */ /* 0x000fe20003f05270 */
[----:B------:R-:W-:Y:S01]  /*4dd0*/  IMAD.MOV.U32 R13, RZ, RZ, R22 ;  /* 0x000000ffff0d7224 */ /* 0x000fe200078e0016 */
[----:B-1----:R-:W-:Y:S01]  /*4de0*/  SHF.R.U64 R6, R8, R24, R9 ;  /* 0x0000001808067219 */ /* 0x002fe20000001209 */
[----:B0-----:R-:W-:Y:S01]  /*4df0*/  VIADD R9, R20, 0xffffffff ;  /* 0xffffffff14097836 */ /* 0x001fe20000000000 */
[----:B------:R-:W-:Y:S02]  /*4e00*/  SHF.L.U32 R30, R30, R27, RZ ;  /* 0x0000001b1e1e7219 */ /* 0x000fe400000006ff */
[----:B------:R-:W-:Y:S01]  /*4e10*/  LOP3.LUT R5, R23, R32, RZ, 0xc0, !PT ;  /* 0x0000002017057212 */ /* 0x000fe200078ec0ff */
[----:B------:R-:W-:-:S04]  /*4e20*/  IMAD.MOV R8, RZ, RZ, -R6 ;  /* 0x000000ffff087224 */ /* 0x000fc800078e0a06 */
[----:B------:R-:W-:Y:S01]  /*4e30*/  IMAD R6, R30, R6, R5 ;  /* 0x000000061e067224 */ /* 0x000fe200078e0205 */
[----:B------:R-:W-:Y:S01]  /*4e40*/  LOP3.LUT R5, R14, R9, RZ, 0xc0, !PT ;  /* 0x000000090e057212 */ /* 0x000fe200078ec0ff */
[----:B------:R-:W-:Y:S02]  /*4e50*/  @P0 IMAD R3, R7, R21, R4 ;  /* 0x0000001507030224 */ /* 0x000fe400078e0204 */
[----:B--2---:R-:W-:Y:S02]  /*4e60*/  IMAD R4, R8, R26, R25 ;  /* 0x0000001a08047224 */ /* 0x004fe400078e0219 */
[----:B---3--:R-:W-:Y:S02]  /*4e70*/  IMAD R3, R6, R31, R3 ;  /* 0x0000001f06037224 */ /* 0x008fe400078e0203 */
[----:B------:R-:W-:Y:S02]  /*4e80*/  IMAD R4, R4, R20, R5 ;  /* 0x0000001404047224 */ /* 0x000fe400078e0205 */
[----:B------:R-:W-:-:S03]  /*4e90*/  IMAD.MOV.U32 R6, RZ, RZ, 0x1 ;  /* 0x00000001ff067424 */ /* 0x000fc600078e00ff */
[----:B------:R-:W-:Y:S02]  /*4ea0*/  SEL R20, R4, R3, !P0 ;  /* 0x0000000304147207 */ /* 0x000fe40004000000 */
[----:B------:R-:W-:-:S07]  /*4eb0*/  SEL R11, R3, R4, !P0 ;  /* 0x00000004030b7207 */ /* 0x000fce0004000000 */
.L_x_102:
[----:B------:R-:W-:-:S08]  /*4ec0*/  NOP ;  /* 0x0000000000007918 */ /* 0x000fd00000000000 */
[----:B------:R-:W0:-:S00]  /*4ed0*/  USETMAXREG.DEALLOC.CTAPOOL 0x28 ;  /* 0x00000028000079c8 */ /* 0x000e0000080e0500 */
[----:B0-----:R-:W-:-:S13]  /*4ee0*/  ISETP.NE.AND P0, PT, R0, RZ, PT ;  /* 0x000000ff0000720c */ /* 0x001fda0003f05270 */
[----:B------:R-:W-:Y:S05]  /*4ef0*/  @P0 EXIT ;  /* 0x000000000000094d */ /* 0x000fea0003800000 */
[----:B------:R-:W-:Y:S01]  /*4f00*/  LOP3.LUT P0, RZ, R6, 0xff, RZ, 0xc0, !PT ;  /* 0x000000ff06ff7812 */ /* 0x000fe2000780c0ff */
[----:B------:R-:W-:Y:S02]  /*4f10*/  IMAD.MOV.U32 R0, RZ, RZ, 0x1 ;  /* 0x00000001ff007424 */ /* 0x000fe400078e00ff */
[----:B------:R-:W-:-:S10]  /*4f20*/  IMAD.MOV.U32 R12, RZ, RZ, RZ ;  /* 0x000000ffff0c7224 */ /* 0x000fd400078e00ff */
[----:B------:R-:W-:Y:S05]  /*4f30*/  @!P0 BRA `(.L_x_105) ;  /* 0x0000000c007c8947 */ /* 0x000fea0003800000 */
[----:B------:R-:W0:Y:S01]  /*4f40*/  LDC R0, c[0x0][0x28c] ;  /* 0x0000a300ff007b82 */ /* 0x000e220000000800 */
[----:B------:R-:W-:Y:S01]  /*4f50*/  ULDC UR5, c[0x0][0x658] ;  /* 0x0001960000057ab9 */ /* 0x000fe20000000800 */
[----:B------:R-:W-:Y:S01]  /*4f60*/  UMOV UR11, 0xffffffff ;  /* 0xffffffff000b7882 */ /* 0x000fe20000000000 */
[----:B------:R-:W-:Y:S01]  /*4f70*/  UMOV UR15, 0x1 ;  /* 0x00000001000f7882 */ /* 0x000fe20000000000 */
[----:B------:R-:W-:Y:S01]  /*4f80*/  USHF.L.U32 UR11, UR11, UR5, URZ ;  /* 0x000000050b0b7299 */ /* 0x000fe2000800063f */
[----:B------:R-:W-:Y:S01]  /*4f90*/  BSSY B0, `(.L_x_105) ;  /* 0x00000d9000007945 */ /* 0x000fe20003800000 */
[----:B------:R-:W-:Y:S01]  /*4fa0*/  ULDC UR9, c[0x0][0xc] ;  /* 0x0000030000097ab9 */ /* 0x000fe20000000800 */
[----:B------:R-:W-:Y:S01]  /*4fb0*/  ULDC UR14, c[0x0][0x10] ;  /* 0x00000400000e7ab9 */ /* 0x000fe20000000800 */
[----:B------:R-:W1:Y:S01]  /*4fc0*/  S2UR UR8, SR_CgaCtaId ;  /* 0x00000000000879c3 */ /* 0x000e620000008800 */
[----:B------:R-:W-:Y:S01]  /*4fd0*/  ULOP3.LUT UR13, URZ, UR11, URZ, 0x33, !UPT ;  /* 0x0000000b3f0d7292 */ /* 0x000fe2000f8e333f */
[----:B------:R-:W-:Y:S01]  /*4fe0*/  IMAD.MOV.U32 R10, RZ, RZ, 0x1 ;  /* 0x00000001ff0a7424 */ /* 0x000fe200078e00ff */
[----:B------:R-:W-:Y:S01]  /*4ff0*/  LOP3.LUT R9, R19, 0x2, RZ, 0xfc, !PT ;  /* 0x0000000213097812 */ /* 0x000fe200078efcff */
[----:B------:R-:W-:Y:S01]  /*5000*/  IMAD.MOV.U32 R12, RZ, RZ, RZ ;  /* 0x000000ffff0c7224 */ /* 0x000fe200078e00ff */
[----:B------:R-:W-:Y:S01]  /*5010*/  ULDC UR4, c[0x0][0x600] ;  /* 0x0001800000047ab9 */ /* 0x000fe20000000800 */
[----:B------:R-:W-:Y:S01]  /*5020*/  UMOV UR18, 0x5 ;  /* 0x0000000500127882 */ /* 0x000fe20000000000 */
[----:B------:R-:W-:-:S02]  /*5030*/  UIADD3 UR4, UR4, -0x1, URZ ;  /* 0xffffffff04047890 */ /* 0x000fc4000fffe03f */
[----:B------:R-:W-:Y:S01]  /*5040*/  USHF.L.U32 UR5, UR15, UR5, URZ ;  /* 0x000000050f057299 */ /* 0x000fe2000800063f */
[----:B------:R-:W-:Y:S01]  /*5050*/  ULDC.64 UR28, c[0x0][0x198] ;  /* 0x00006600001c7ab9 */ /* 0x000fe20000000a00 */
[----:B0-----:R-:W-:-:S05]  /*5060*/  VIADD R0, R0, 0x1f ;  /* 0x0000001f00007836 */ /* 0x001fca0000000000 */
[----:B------:R-:W-:Y:S01]  /*5070*/  SHF.R.S32.HI R3, RZ, 0x1f, R0 ;  /* 0x0000001fff037819 */ /* 0x000fe20000011400 */
[----:B-1----:R-:W-:-:S03]  /*5080*/  ULOP3.LUT UR10, UR8, 0x1, URZ, 0xc0, !UPT ;  /* 0x00000001080a7892 */ /* 0x002fc6000f8ec03f */
[----:B------:R-:W-:Y:S01]  /*5090*/  LEA.HI R3, R3, R0, RZ, 0x5 ;  /* 0x0000000003037211 */ /* 0x000fe200078f28ff */
[----:B------:R-:W-:Y:S01]  /*50a0*/  USHF.R.U32.HI UR25, URZ, 0x1, UR8 ;  /* 0x000000013f197899 */ /* 0x000fe20008011608 */
[----:B------:R-:W-:Y:S01]  /*50b0*/  IMAD.MOV.U32 R0, RZ, RZ, 0x1 ;  /* 0x00000001ff007424 */ /* 0x000fe200078e00ff */
[----:B------:R-:W-:Y:S01]  /*50c0*/  USHF.L.U32 UR6, UR8, 0x5, URZ ;  /* 0x0000000508067899 */ /* 0x000fe2000800063f */
[----:B------:R-:W-:Y:S01]  /*50d0*/  SHF.R.S32.HI R3, RZ, 0x5, R3 ;  /* 0x00000005ff037819 */ /* 0x000fe20000011403 */
[----:B------:R-:W-:Y:S02]  /*50e0*/  USHF.L.U32 UR7, UR8, 0xa, URZ ;  /* 0x0000000a08077899 */ /* 0x000fe4000800063f */
[----:B------:R-:W-:Y:S02]  /*50f0*/  ULOP3.LUT UR8, UR8, 0xfffffffe, URZ, 0xc0, !UPT ;  /* 0xfffffffe08087892 */ /* 0x000fe4000f8ec03f */
[----:B------:R-:W-:Y:S01]  /*5100*/  UISETP.GT.U32.AND UP0, UPT, UR10, 0xffff, UPT ;  /* 0x0000ffff0a00788c */ /* 0x000fe2000bf04070 */
[----:B------:R-:W-:Y:S01]  /*5110*/  VIADD R8, R3, 0x1 ;  /* 0x0000000103087836 */ /* 0x000fe20000000000 */
[----:B------:R-:W-:-:S02]  /*5120*/  USHF.L.U32 UR11, UR15, UR8, URZ ;  /* 0x000000080f0b7299 */ /* 0x000fc4000800063f */
[----:B------:R-:W-:Y:S02]  /*5130*/  ULOP3.LUT UR12, UR8, 0x1, URZ, 0xfc, !UPT ;  /* 0x00000001080c7892 */ /* 0x000fe4000f8efc3f */
[----:B------:R-:W-:Y:S02]  /*5140*/  UIMAD.WIDE.U32 UR8, UR9, UR14, URZ ;  /* 0x0000000e090872a5 */ /* 0x000fe4000f8e003f */
[----:B------:R-:W-:Y:S01]  /*5150*/  USEL UR10, UR10, 0xffff, !UP0 ;  /* 0x0000ffff0a0a7887 */ /* 0x000fe2000c000000 */
[----:B------:R-:W-:Y:S01]  /*5160*/  ULDC UR14, c[0x0][0x14] ;  /* 0x00000500000e7ab9 */ /* 0x000fe20000000800 */
[----:B------:R-:W-:Y:S02]  /*5170*/  USHF.L.U32 UR12, UR15, UR12, URZ ;  /* 0x0000000c0f0c7299 */ /* 0x000fe4000800063f */
[----:B------:R-:W-:Y:S02]  /*5180*/  UIMAD.WIDE.U32 UR26, UR8, UR14, URZ ;  /* 0x0000000e081a72a5 */ /* 0x000fe4000f8e003f */
[----:B------:R-:W-:-:S02]  /*5190*/  UIMAD UR21, UR9, UR14, URZ ;  /* 0x0000000e091572a4 */ /* 0x000fc4000f8e023f */
[----:B------:R-:W-:Y:S02]  /*51a0*/  ULOP3.LUT UR10, UR10, 0xffff, URZ, 0xc0, !UPT ;  /* 0x0000ffff0a0a7892 */ /* 0x000fe4000f8ec03f */
[----:B------:R-:W-:Y:S02]  /*51b0*/  ULOP3.LUT UR6, UR6, 0x20, URZ, 0xc0, !UPT ;  /* 0x0000002006067892 */ /* 0x000fe4000f8ec03f */
[----:B------:R-:W-:Y:S02]  /*51c0*/  ULOP3.LUT UR7, UR7, 0x400, URZ, 0xc0, !UPT ;  /* 0x0000040007077892 */ /* 0x000fe4000f8ec03f */
[----:B------:R-:W-:Y:S02]  /*51d0*/  ULOP3.LUT UR19, UR11, UR12, URZ, 0xfc, !UPT ;  /* 0x0000000c0b137292 */ /* 0x000fe4000f8efc3f */
[----:B------:R-:W-:Y:S02]  /*51e0*/  UIADD3 UR21, UR27, UR21, URZ ;  /* 0x000000151b157290 */ /* 0x000fe4000fffe03f */
[----:B------:R-:W-:-:S12]  /*51f0*/  USHF.L.U32 UR18, UR18, UR10, URZ ;  /* 0x0000000a12127299 */ /* 0x000fd8000800063f */
.L_x_116:
[----:B------:R-:W-:-:S03]  /*5200*/  UMOV UR8, 0xffffffff ;  /* 0xffffffff00087882 */ /* 0x000fc60000000000 */
[----:B------:R-:W-:Y:S05]  /*5210*/  BRA.DIV UR8, `(.L_x_106) ;  /* 0x0000001608a47947 */ /* 0x000fea000b800000 */
[----:B------:R-:W-:-:S13]  /*5220*/  ELECT P6, URZ, PT ;  /* 0x00000000003f782f */ /* 0x000fda00038c0000 */
.L_x_141:
[----:B------:R-:W0:Y:S01]  /*5230*/  LDC R4, c[0x0][0x28c] ;  /* 0x0000a300ff047b82 */ /* 0x000e220000000800 */
[----:B------:R-:W-:Y:S01]  /*5240*/  BSSY B1, `(.L_x_107) ;  /* 0x000003c000017945 */ /* 0x000fe20003800000 */
[----:B0-----:R-:W-:-:S13]  /*5250*/  ISETP.LT.OR P6, PT, R4, 0x1, !P6 ;  /* 0x000000010400780c */ /* 0x001fda00077c1670 */
[----:B------:R-:W-:Y:S05]  /*5260*/  @P6 BRA `(.L_x_108) ;  /* 0x0000000000e46947 */ /* 0x000fea0003800000 */
[----:B------:R-:W-:Y:S01]  /*5270*/  LEA R11, R11, UR25, 0x1 ;  /* 0x000000190b0b7c11 */ /* 0x000fe2000f8e08ff */
[----:B------:R-:W-:Y:S01]  /*5280*/  IMAD.MOV.U32 R21, RZ, RZ, RZ ;  /* 0x000000ffff157224 */ /* 0x000fe200078e00ff */
[----:B------:R-:W-:Y:S01]  /*5290*/  LEA R20, R20, UR6, 0x6 ;  /* 0x0000000614147c11 */ /* 0x000fe2000f8e30ff */
[----:B------:R-:W-:Y:S02]  /*52a0*/  IMAD.MOV.U32 R4, RZ, RZ, R8 ;  /* 0x000000ffff047224 */ /* 0x000fe400078e0008 */
[----:B------:R-:W-:Y:S02]  /*52b0*/  IMAD.MOV.U32 R5, RZ, RZ, R0 ;  /* 0x000000ffff057224 */ /* 0x000fe400078e0000 */
[----:B------:R-:W-:Y:S02]  /*52c0*/  IMAD.MOV.U32 R6, RZ, RZ, R12 ;  /* 0x000000ffff067224 */ /* 0x000fe400078e000c */
[----:B------:R-:W-:-:S07]  /*52d0*/  IMAD.SHL.U32 R15, R11, 0x40, RZ ;  /* 0x000000400b0f7824 */ /* 0x000fce00078e00ff */
.L_x_111:
[----:B------:R-:W0:Y:S01]  /*52e0*/  S2R R14, SR_CgaCtaId ;  /* 0x00000000000e7919 */ /* 0x000e220000008800 */
[----:B------:R-:W-:Y:S02]  /*52f0*/  MOV R7, 0x400 ;  /* 0x0000040000077802 */ /* 0x000fe40000000f00 */
[----:B------:R-:W-:-:S13]  /*5300*/  LOP3.LUT P1, RZ, R18, 0x7f, RZ, 0xc0, !PT ;  /* 0x0000007f12ff7812 */ /* 0x000fda000782c0ff */
[----:B------:R-:W1:Y:S01]  /*5310*/  @!P1 LDC R11, c[0x0][0x500] ;  /* 0x00014000ff0b9b82 */ /* 0x000e620000000800 */
[----:B0-----:R-:W-:Y:S02]  /*5320*/  LEA R22, R14, R7, 0x18 ;  /* 0x000000070e167211 */ /* 0x001fe400078ec0ff */
[----:B------:R-:W-:-:S03]  /*5330*/  SHF.L.U32 R7, R5, 0x1f, RZ ;  /* 0x0000001f05077819 */ /* 0x000fc600000006ff */
[----:B------:R-:W-:-:S04]  /*5340*/  IMAD R14, R6, 0x8, R22 ;  /* 0x00000008060e7824 */ /* 0x000fc800078e0216 */
[----:B------:R-:W0:Y:S02]  /*5350*/  SYNCS.PHASECHK.TRANS64.TRYWAIT P0, [R14+URZ+0x90], R7 ;  /* 0x000090070e0075a7 */ /* 0x000e24000800017f */
[----:B01----:R-:W-:Y:S05]  /*5360*/  @!P0 BRA `(.L_x_109) ;  /* 0x0000001400708947 */ /* 0x003fea0003800000 */
.L_x_142:
[----:B0-----:R-:W-:Y:S01]  /*5370*/  PRMT R7, R9, 0x9910, RZ ;  /* 0x0000991009077816 */ /* 0x001fe200000000ff */
[----:B------:R0:W-:Y:S03]  /*5380*/  @!P1 SYNCS.ARRIVE.TRANS64 RZ, [R14+URZ], R11 ;  /* 0x0000000b0eff99a7 */ /* 0x0001e6000800003f */
[----:B------:R-:W-:-:S13]  /*5390*/  ISETP.NE.AND P0, PT, R7, 0x2, PT ;  /* 0x000000020700780c */ /* 0x000fda0003f05270 */
[----:B0-----:R-:W-:Y:S05]  /*53a0*/  @P0 BRA `(.L_x_110) ;  /* 0x0000000000040947 */ /* 0x001fea0003800000 */
[----:B------:R-:W-:Y:S01]  /*53b0*/  BPT.TRAP 0x1 ;  /* 0x000000040000795c */ /* 0x000fe20000300000 */
.L_x_110:
[----:B------:R-:W-:Y:S01]  /*53c0*/  LEA R7, R6, UR25, 0x1 ;  /* 0x0000001906077c11 */ /* 0x000fe2000f8e08ff */
[----:B------:R-:W-:Y:S01]  /*53d0*/  VIADD R4, R4, 0xffffffff ;  /* 0xffffffff04047836 */ /* 0x000fe20000000000 */
[----:B------:R-:W-:Y:S01]  /*53e0*/  R2UR UR23, R15 ;  /* 0x000000000f1772ca */ /* 0x000fe200000e0000 */
[----:B------:R-:W-:Y:S01]  /*53f0*/  UIADD3 UR14, UP0, UR28, 0xf0, URZ ;  /* 0x000000f01c0e7890 */ /* 0x000fe2000ff1e03f */
[----:B------:R-:W-:Y:S01]  /*5400*/  R2UR UR9, R14 ;  /* 0x000000000e0972ca */ /* 0x000fe200000e0000 */
[----:B------:R-:W-:Y:S01]  /*5410*/  IMAD.SHL.U32 R7, R7, 0x800, RZ ;  /* 0x0000080007077824 */ /* 0x000fe200078e00ff */
[----:B------:R-:W-:Y:S01]  /*5420*/  R2UR UR10, R21 ;  /* 0x00000000150a72ca */ /* 0x000fe200000e0000 */
[----:B------:R-:W-:Y:S01]  /*5430*/  UIADD3 UR32, UP1, UR28, 0x1f0, URZ ;  /* 0x000001f01c207890 */ /* 0x000fe2000ff3e03f */
[----:B------:R-:W-:Y:S01]  /*5440*/  R2UR UR12, R13 ;  /* 0x000000000d0c72ca */ /* 0x000fe200000e0000 */
[--C-:B------:R-:W-:Y:S01]  /*5450*/  IMAD R11, R7, 0x2, R22.reuse ;  /* 0x00000002070b7824 */ /* 0x100fe200078e0216 */
[----:B------:R-:W-:Y:S01]  /*5460*/  LEA R7, R6, UR7, 0xb ;  /* 0x0000000706077c11 */ /* 0x000fe2000f8e58ff */
[----:B------:R-:W-:Y:S01]  /*5470*/  UIADD3.X UR15, URZ, UR29, URZ, UP0, !UPT ;  /* 0x0000001d3f0f7290 */ /* 0x000fe200087fe43f */
[----:B------:R-:W-:Y:S01]  /*5480*/  R2UR UR24, R20 ;  /* 0x00000000141872ca */ /* 0x000fe200000e0000 */
[----:B------:R-:W-:Y:S01]  /*5490*/  UPRMT UR20, URZ, 0x5410, UR18 ;  /* 0x000054103f147896 */ /* 0x000fe20008000012 */
[----:B------:R-:W-:Y:S01]  /*54a0*/  R2UR UR8, R11 ;  /* 0x000000000b0872ca */ /* 0x000fe200000e0000 */
[----:B------:R-:W-:Y:S01]  /*54b0*/  IMAD R7, R7, 0x2, R22 ;  /* 0x0000000207077824 */ /* 0x000fe200078e0216 */
[----:B------:R-:W-:Y:S01]  /*54c0*/  ISETP.GT.AND P1, PT, R4, 0x1, PT ;  /* 0x000000010400780c */ /* 0x000fe20003f24270 */
[----:B------:R-:W-:Y:S01]  /*54d0*/  VIADD R6, R6, 0x1 ;  /* 0x0000000106067836 */ /* 0x000fe20000000000 */
[----:B------:R-:W-:Y:S01]  /*54e0*/  UPRMT UR30, URZ, 0x5410, UR19 ;  /* 0x000054103f1e7896 */ /* 0x000fe20008000013 */
[----:B------:R-:W-:Y:S01]  /*54f0*/  VIADD R21, R21, 0x20 ;  /* 0x0000002015157836 */ /* 0x000fe20000000000 */
[----:B------:R-:W-:Y:S01]  /*5500*/  R2UR UR11, R7 ;  /* 0x00000000070b72ca */ /* 0x000fe200000e0000 */
[----:B------:R-:W-:Y:S01]  /*5510*/  UIADD3.X UR33, URZ, UR29, URZ, UP1, !UPT ;  /* 0x0000001d3f217290 */ /* 0x000fe20008ffe43f */
[----:B------:R-:W-:Y:S01]  /*5520*/  ISETP.NE.AND P0, PT, R6, 0x12, PT ;  /* 0x000000120600780c */ /* 0x000fe20003f05270 */
[----:B------:R-:W-:Y:S01]  /*5530*/  UMOV UR16, 0x0 ;  /* 0x0000000000107882 */ /* 0x000fe20000000000 */
[----:B------:R-:W-:-:S02]  /*5540*/  UMOV UR17, 0x10000000 ;  /* 0x1000000000117882 */ /* 0x000fc40000000000 */
[----:B------:R-:W-:Y:S01]  /*5550*/  SEL R14, RZ, 0x1, P0 ;  /* 0x00000001ff0e7807 */ /* 0x000fe20000000000 */
[----:B------:R-:W-:Y:S01]  /*5560*/  UIADD3 UR8, UR8, 0x200, URZ ;  /* 0x0000020008087890 */ /* 0x000fe2000fffe03f */
[----:B------:R-:W-:Y:S02]  /*5570*/  SEL R6, R6, RZ, P0 ;  /* 0x000000ff06067207 */ /* 0x000fe40000000000 */
[----:B------:R-:W-:-:S03]  /*5580*/  LOP3.LUT R5, R5, R14, RZ, 0x3c, !PT ;  /* 0x0000000e05057212 */ /* 0x000fc600078e3cff */
[----:B------:R-:W-:-:S03]  /*5590*/  UIADD3 UR22, UR11, 0x24200, URZ ;  /* 0x000242000b167890 */ /* 0x000fc6000fffe03f */
[----:B------:R-:W-:Y:S02]  /*55a0*/  UMOV UR11, UR23 ;  /* 0x00000017000b7c82 */ /* 0x000fe40008000000 */
[----:B------:R0:W-:Y:S02]  /*55b0*/  UTMALDG.3D.MULTICAST [UR8], [UR14], UR20, desc[UR16] ;  /* 0x000010080e0073b4 */ /* 0x0001e40008011814 */
[----:B0-----:R-:W-:Y:S01]  /*55c0*/  UMOV UR8, UR22 ;  /* 0x0000001600087c82 */ /* 0x001fe20008000000 */
[----:B------:R-:W-:Y:S02]  /*55d0*/  UMOV UR11, UR24 ;  /* 0x00000018000b7c82 */ /* 0x000fe40008000000 */
[----:B------:R0:W-:Y:S02]  /*55e0*/  UTMALDG.3D.MULTICAST [UR8], [UR32], UR30, desc[UR16] ;  /* 0x00001008200073b4 */ /* 0x0001e4000801181e */
[----:B0-----:R-:W-:Y:S05]  /*55f0*/  @P1 BRA `(.L_x_111) ;  /* 0xfffffffc00381947 */ /* 0x001fea000383ffff */
.L_x_108:
[----:B------:R-:W-:Y:S05]  /*5600*/  BSYNC B1 ;  /* 0x0000000000017941 */ /* 0x000fea0003800000 */
.L_x_107:
[----:B------:R-:W-:Y:S01]  /*5610*/  LOP3.LUT P1, RZ, R10, 0xff, RZ, 0xc0, !PT ;  /* 0x000000ff0aff7812 */ /* 0x000fe2000782c0ff */
[C---:B------:R-:W-:Y:S01]  /*5620*/  IMAD.IADD R12, R3.reuse, 0x1, R12 ;  /* 0x00000001030c7824 */ /* 0x040fe200078e020c */
[----:B------:R-:W-:Y:S01]  /*5630*/  ULDC.64 UR8, c[0x0][0x650] ;  /* 0x0001940000087ab9 */ /* 0x000fe20000000a00 */
[C---:B------:R-:W-:Y:S01]  /*5640*/  ISETP.GE.U32.AND P2, PT, R3.reuse, 0x12, PT ;  /* 0x000000120300780c */ /* 0x040fe20003f46070 */
[----:B------:R-:W-:Y:S01]  /*5650*/  BSSY B1, `(.L_x_112) ;  /* 0x000006a000017945 */ /* 0x000fe20003800000 */
[----:B------:R-:W-:Y:S01]  /*5660*/  IMAD.MOV.U32 R11, RZ, RZ, -0x1 ;  /* 0xffffffffff0b7424 */ /* 0x000fe200078e00ff */
[----:B------:R-:W-:Y:S01]  /*5670*/  ISETP.GT.U32.AND P0, PT, R12, 0x11, PT ;  /* 0x000000110c00780c */ /* 0x000fe20003f04070 */
[----:B------:R-:W-:Y:S01]  /*5680*/  IMAD.MOV.U32 R20, RZ, RZ, -0x1 ;  /* 0xffffffffff147424 */ /* 0x000fe200078e00ff */
[----:B------:R-:W-:Y:S01]  /*5690*/  PRMT R10, RZ, 0x7610, R10 ;  /* 0x00007610ff0a7816 */ /* 0x000fe2000000000a */
[----:B------:R-:W-:Y:S01]  /*56a0*/  IMAD.MOV.U32 R13, RZ, RZ, -0x1 ;  /* 0xffffffffff0d7424 */ /* 0x000fe200078e00ff */
[----:B------:R-:W-:-:S03]  /*56b0*/  ISETP.LT.U32.AND P0, PT, R3, 0x12, P0 ;  /* 0x000000120300780c */ /* 0x000fc60000701070 */
[----:B------:R-:W0:Y:S01]  /*56c0*/  @P1 S2R R5, SR_CgaCtaId ;  /* 0x0000000000051919 */ /* 0x000e220000008800 */
[----:B------:R-:W-:-:S04]  /*56d0*/  @P1 MOV R4, 0x400 ;  /* 0x0000040000041802 */ /* 0x000fc80000000f00 */
[----:B0-----:R-:W-:Y:S01]  /*56e0*/  @P1 LEA R6, R5, R4, 0x18 ;  /* 0x0000000405061211 */ /* 0x001fe200078ec0ff */
[----:B------:R-:W-:-:S03]  /*56f0*/  IMAD.WIDE.U32 R4, R12, 0x38e38e39, RZ ;  /* 0x38e38e390c047825 */ /* 0x000fc600078e00ff */
[----:B------:R0:W-:Y:S01]  /*5700*/  @P1 SYNCS.ARRIVE.TRANS64.A1T0 RZ, [R6+URZ+0x138], RZ ;  /* 0x000138ff06ff19a7 */ /* 0x0001e2000810003f */
[----:B------:R-:W-:Y:S02]  /*5710*/  IADD3 R16, P1, R16, UR26, RZ ;  /* 0x0000001a10107c10 */ /* 0x000fe4000ff3e0ff */
[----:B------:R-:W-:Y:S02]  /*5720*/  SHF.R.U32.HI R7, RZ, 0x2, R5 ;  /* 0x00000002ff077819 */ /* 0x000fe40000011605 */
[----:B------:R-:W-:Y:S02]  /*5730*/  SEL R5, RZ, 0x1, !P0 ;  /* 0x00000001ff057807 */ /* 0x000fe40004000000 */
[----:B------:R-:W-:Y:S01]  /*5740*/  IADD3.X R17, R17, UR21, RZ, P1, !PT ;  /* 0x0000001511117c10 */ /* 0x000fe20008ffe4ff */
[----:B------:R-:W-:Y:S01]  /*5750*/  IMAD R12, R7, -0x12, R12 ;  /* 0xffffffee070c7824 */ /* 0x000fe200078e020c */
[----:B------:R-:W-:Y:S02]  /*5760*/  ISETP.GE.U32.AND P0, PT, R16, UR8, PT ;  /* 0x0000000810007c0c */ /* 0x000fe4000bf06070 */
[----:B------:R-:W-:-:S02]  /*5770*/  LOP3.LUT R0, R0, R5, RZ, 0x3c, !PT ;  /* 0x0000000500007212 */ /* 0x000fc400078e3cff */
[----:B------:R-:W-:Y:S02]  /*5780*/  ISETP.GE.U32.AND.EX P0, PT, R17, UR9, PT, P0 ;  /* 0x0000000911007c0c */ /* 0x000fe4000bf06100 */
[----:B------:R-:W-:Y:S02]  /*5790*/  @P2 LOP3.LUT R0, R0, 0x1, R7, 0x78, !PT ;  /* 0x0000000100002812 */ /* 0x000fe400078e7807 */
[----:B------:R-:W-:-:S09]  /*57a0*/  PRMT R4, RZ, 0x7610, R4 ;  /* 0x00007610ff047816 */ /* 0x000fd20000000004 */
[----:B0-----:R-:W-:Y:S05]  /*57b0*/  @P0 BRA `(.L_x_113) ;  /* 0x00000004004c0947 */ /* 0x001fea0003800000 */
[----:B------:R-:W0:Y:S01]  /*57c0*/  S2R R14, SR_CTAID.X ;  /* 0x00000000000e7919 */ /* 0x000e220000002500 */
[----:B------:R-:W-:Y:S01]  /*57d0*/  ULDC.64 UR8, c[0x0][0x628] ;  /* 0x00018a0000087ab9 */ /* 0x000fe20000000a00 */
[----:B------:R-:W1:Y:S01]  /*57e0*/  LDC R15, c[0x0][0x144] ;  /* 0x00005100ff0f7b82 */ /* 0x000e620000000800 */
[----:B------:R-:W-:Y:S01]  /*57f0*/  ISETP.NE.U32.AND P0, PT, RZ, UR8, PT ;  /* 0x00000008ff007c0c */ /* 0x000fe2000bf05070 */
[----:B------:R-:W2:Y:S01]  /*5800*/  S2R R11, SR_CTAID.Y ;  /* 0x00000000000b7919 */ /* 0x000ea20000002600 */
[----:B------:R-:W-:Y:S01]  /*5810*/  ULDC UR10, c[0x0][0x150] ;  /* 0x00005400000a7ab9 */ /* 0x000fe20000000800 */
[----:B------:R-:W-:Y:S01]  /*5820*/  ULDC UR11, c[0x0][0x630] ;  /* 0x00018c00000b7ab9 */ /* 0x000fe20000000800 */
[----:B------:R-:W-:Y:S01]  /*5830*/  ISETP.NE.AND.EX P0, PT, RZ, UR9, PT, P0 ;  /* 0x00000009ff007c0c */ /* 0x000fe2000bf05300 */
[----:B------:R-:W-:Y:S01]  /*5840*/  IMAD.MOV.U32 R4, RZ, RZ, R16 ;  /* 0x000000ffff047224 */ /* 0x000fe200078e0010 */
[----:B0-----:R-:W-:-:S05]  /*5850*/  I2FP.F32.U32 R5, R14 ;  /* 0x0000000e00057245 */ /* 0x001fca0000201000 */
[----:B------:R-:W-:Y:S01]  /*5860*/  FMUL R20, R5, UR10 ;  /* 0x0000000a05147c20 */ /* 0x000fe20008400000 */
[----:B------:R-:W-:-:S05]  /*5870*/  IMAD.MOV.U32 R5, RZ, RZ, R17 ;  /* 0x000000ffff057224 */ /* 0x000fca00078e0011 */
[----:B--2---:R-:W-:Y:S05]  /*5880*/  @!P0 BRA `(.L_x_114) ;  /* 0x0000000000288947 */ /* 0x004fea0003800000 */
[----:B------:R-:W-:Y:S02]  /*5890*/  ULDC UR10, c[0x0][0x634] ;  /* 0x00018d00000a7ab9 */ /* 0x000fe40000000800 */
[----:B------:R-:W-:-:S05]  /*58a0*/  IADD3 R5, P0, R16, UR10, RZ ;  /* 0x0000000a10057c10 */ /* 0x000fca000ff1e0ff */
[----:B------:R-:W-:-:S04]  /*58b0*/  IMAD.X R13, RZ, RZ, R17, P0 ;  /* 0x000000ffff0d7224 */ /* 0x000fc800000e0611 */
[----:B------:R-:W-:-:S04]  /*58c0*/  IMAD.WIDE.U32 R6, R13, UR8, RZ ;  /* 0x000000080d067c25 */ /* 0x000fc8000f8e00ff */
[----:B------:R-:W-:-:S04]  /*58d0*/  IMAD.WIDE.U32 R6, P0, R5, UR9, R6 ;  /* 0x0000000905067c25 */ /* 0x000fc8000f800006 */
[----:B------:R-:W-:-:S04]  /*58e0*/  IMAD.WIDE.U32 R4, R5, UR8, RZ ;  /* 0x0000000805047c25 */ /* 0x000fc8000f8e00ff */
[----:B------:R-:W-:Y:S01]  /*58f0*/  IMAD.MOV.U32 R4, RZ, RZ, R7 ;  /* 0x000000ffff047224 */ /* 0x000fe200078e0007 */
[----:B------:R-:W-:Y:S01]  /*5900*/  IADD3 RZ, P1, R5, R6, RZ ;  /* 0x0000000605ff7210 */ /* 0x000fe20007f3e0ff */
[----:B------:R-:W-:-:S04]  /*5910*/  IMAD.X R5, RZ, RZ, RZ, P0 ;  /* 0x000000ffff057224 */ /* 0x000fc800000e06ff */
[----:B------:R-:W-:-:S08]  /*5920*/  IMAD.WIDE.U32.X R4, R13, UR9, R4, P1 ;  /* 0x000000090d047c25 */ /* 0x000fd000088e0404 */
.L_x_114:
[--C-:B------:R-:W-:Y:S01]  /*5930*/  SHF.R.U64 R13, R4, UR11, R5.reuse ;  /* 0x0000000b040d7c19 */ /* 0x100fe20008001205 */
[----:B------:R-:W0:Y:S01]  /*5940*/  F2I.U32.TRUNC.NTZ R20, R20 ;  /* 0x0000001400147305 */ /* 0x000e22000020f000 */
[----:B------:R-:W-:Y:S01]  /*5950*/  SHF.R.U32.HI R4, RZ, UR11, R5 ;  /* 0x0000000bff047c19 */ /* 0x000fe20008011605 */
[----:B------:R-:W-:Y:S01]  /*5960*/  ULDC.64 UR8, c[0x0][0x620] ;  /* 0x0001880000087ab9 */ /* 0x000fe20000000a00 */
[----:B------:R-:W-:Y:S01]  /*5970*/  IADD3 R7, P0, RZ, -R13, RZ ;  /* 0x8000000dff077210 */ /* 0x000fe20007f1e0ff */
[----:B------:R-:W-:Y:S01]  /*5980*/  ULDC.64 UR10, c[0x0][0x640] ;  /* 0x00019000000a7ab9 */ /* 0x000fe20000000a00 */
[----:B------:R-:W2:Y:S03]  /*5990*/  LDC R22, c[0x0][0x148] ;  /* 0x00005200ff167b82 */ /* 0x000ea60000000800 */
[----:B------:R-:W-:Y:S01]  /*59a0*/  IMAD.X R4, RZ, RZ, ~R4, P0 ;  /* 0x000000ffff047224 */ /* 0x000fe200000e0e04 */
[----:B------:R-:W-:-:S03]  /*59b0*/  ISETP.NE.U32.AND P0, PT, RZ, UR10, PT ;  /* 0x0000000aff007c0c */ /* 0x000fc6000bf05070 */
[----:B------:R-:W-:Y:S01]  /*59c0*/  IMAD R6, R4, UR8, RZ ;  /* 0x0000000804067c24 */ /* 0x000fe2000f8e02ff */
[----:B------:R-:W-:Y:S01]  /*59d0*/  ISETP.NE.AND.EX P0, PT, RZ, UR11, PT, P0 ;  /* 0x0000000bff007c0c */ /* 0x000fe2000bf05300 */
[----:B------:R-:W-:Y:S01]  /*59e0*/  IMAD.WIDE.U32 R4, R7, UR8, R16 ;  /* 0x0000000807047c25 */ /* 0x000fe2000f8e0010 */
[----:B------:R-:W-:-:S03]  /*59f0*/  ULDC UR8, c[0x0][0x618] ;  /* 0x0001860000087ab9 */ /* 0x000fc60000000800 */
[----:B------:R-:W-:Y:S01]  /*5a00*/  IMAD R7, R7, UR9, R6 ;  /* 0x0000000907077c24 */ /* 0x000fe2000f8e0206 */
[----:B------:R-:W-:Y:S01]  /*5a10*/  ULDC UR9, c[0x0][0x154] ;  /* 0x0000550000097ab9 */ /* 0x000fe20000000800 */
[----:B0-----:R-:W-:Y:S02]  /*5a20*/  IMAD.MOV R6, RZ, RZ, -R20 ;  /* 0x000000ffff067224 */ /* 0x001fe400078e0a14 */
[----:B------:R-:W-:Y:S02]  /*5a30*/  IMAD.IADD R5, R5, 0x1, R7 ;  /* 0x0000000105057824 */ /* 0x000fe400078e0207 */
[----:B-1----:R-:W-:Y:S01]  /*5a40*/  IMAD R14, R15, R6, R14 ;  /* 0x000000060f0e7224 */ /* 0x002fe200078e020e */
[----:B------:R-:W-:Y:S02]  /*5a50*/  I2FP.F32.U32 R6, R11 ;  /* 0x0000000b00067245 */ /* 0x000fe40000201000 */
[--C-:B------:R-:W-:Y:S02]  /*5a60*/  SHF.R.U64 R15, R4, UR8, R5.reuse ;  /* 0x00000008040f7c19 */ /* 0x100fe40008001205 */
[----:B------:R-:W-:Y:S01]  /*5a70*/  SHF.R.U32.HI R4, RZ, UR8, R5 ;  /* 0x00000008ff047c19 */ /* 0x000fe20008011605 */
[----:B------:R-:W-:Y:S01]  /*5a80*/  FMUL R6, R6, UR9 ;  /* 0x0000000906067c20 */ /* 0x000fe20008400000 */
[----:B------:R-:W-:-:S02]  /*5a90*/  ULDC UR8, c[0x0][0x608] ;  /* 0x0001820000087ab9 */ /* 0x000fc40000000800 */
[--C-:B------:R-:W-:Y:S01]  /*5aa0*/  SHF.R.U64 R21, R15, UR8, R4.reuse ;  /* 0x000000080f157c19 */ /* 0x100fe20008001204 */
[----:B------:R0:W1:Y:S01]  /*5ab0*/  F2I.U32.TRUNC.NTZ R24, R6 ;  /* 0x0000000600187305 */ /* 0x000062000020f000 */
[----:B------:R-:W-:Y:S01]  /*5ac0*/  SHF.R.U32.HI R4, RZ, UR8, R4 ;  /* 0x00000008ff047c19 */ /* 0x000fe20008011604 */
[----:B------:R-:W-:-:S03]  /*5ad0*/  ULDC UR8, c[0x0][0x658] ;  /* 0x0001960000087ab9 */ /* 0x000fc60000000800 */
[--C-:B------:R-:W-:Y:S02]  /*5ae0*/  SHF.R.U64 R20, R21, UR8, R4.reuse ;  /* 0x0000000815147c19 */ /* 0x100fe40008001204 */
[----:B------:R-:W-:-:S03]  /*5af0*/  SHF.R.U32.HI R23, RZ, UR8, R4 ;  /* 0x00000008ff177c19 */ /* 0x000fc60008011604 */
[----:B------:R-:W-:Y:S02]  /*5b00*/  IMAD.MOV.U32 R4, RZ, RZ, R20 ;  /* 0x000000ffff047224 */ /* 0x000fe400078e0014 */
[----:B------:R-:W-:Y:S01]  /*5b10*/  IMAD.MOV.U32 R5, RZ, RZ, R23 ;  /* 0x000000ffff057224 */ /* 0x000fe200078e0017 */
[----:B0-----:R-:W-:Y:S06]  /*5b20*/  @!P0 BRA `(.L_x_115) ;  /* 0x0000000000288947 */ /* 0x001fec0003800000 */
        /* <DEDUP_REMOVED lines=10> */
.L_x_115:
[----:B------:R-:W-:Y:S01]  /*5bd0*/  ISETP.NE.AND P0, PT, R2, 0x1, PT ;  /* 0x000000010200780c */ /* 0x000fe20003f05270 */
[----:B------:R-:W-:Y:S01]  /*5be0*/  ULDC UR8, c[0x0][0x648] ;  /* 0x0001920000087ab9 */ /* 0x000fe20000000800 */
[----:B-1----:R-:W-:Y:S01]  /*5bf0*/  IMAD.MOV R24, RZ, RZ, -R24 ;  /* 0x000000ffff187224 */ /* 0x002fe200078e0a18 */
[----:B------:R-:W-:Y:S01]  /*5c00*/  SHF.R.U64 R4, R4, UR8, R5 ;  /* 0x0000000804047c19 */ /* 0x000fe20008001205 */
[----:B------:R-:W-:Y:S01]  /*5c10*/  ULDC UR8, c[0x0][0x638] ;  /* 0x00018e0000087ab9 */ /* 0x000fe20000000800 */
[----:B------:R-:W-:Y:S01]  /*5c20*/  LOP3.LUT R21, R21, UR13, RZ, 0xc0, !PT ;  /* 0x0000000d15157c12 */ /* 0x000fe2000f8ec0ff */
[----:B------:R-:W-:Y:S02]  /*5c30*/  ULDC UR9, c[0x0][0x610] ;  /* 0x0001840000097ab9 */ /* 0x000fe40000000800 */
[----:B------:R-:W-:Y:S02]  /*5c40*/  IMAD.MOV R5, RZ, RZ, -R4 ;  /* 0x000000ffff057224 */ /* 0x000fe400078e0a04 */
[----:B------:R-:W-:-:S02]  /*5c50*/  IMAD R21, R4, UR5, R21 ;  /* 0x0000000504157c24 */ /* 0x000fc4000f8e0215 */
[----:B------:R-:W-:Y:S01]  /*5c60*/  IMAD R20, R5, UR8, R20 ;  /* 0x0000000805147c24 */ /* 0x000fe2000f8e0214 */
[----:B------:R-:W-:Y:S01]  /*5c70*/  ULDC UR8, c[0x0][0x600] ;  /* 0x0001800000087ab9 */ /* 0x000fe20000000800 */
[----:B--2---:R-:W-:Y:S01]  /*5c80*/  @P0 IMAD R14, R22, R24, R11 ;  /* 0x00000018160e0224 */ /* 0x004fe200078e020b */
[----:B------:R-:W-:Y:S01]  /*5c90*/  LOP3.LUT R11, R15, UR4, RZ, 0xc0, !PT ;  /* 0x000000040f0b7c12 */ /* 0x000fe2000f8ec0ff */
[----:B------:R-:W-:Y:S02]  /*5ca0*/  IMAD.MOV.U32 R4, RZ, RZ, 0x1 ;  /* 0x00000001ff047424 */ /* 0x000fe400078e00ff */
[----:B------:R-:W-:Y:S02]  /*5cb0*/  IMAD R14, R21, UR9, R14 ;  /* 0x00000009150e7c24 */ /* 0x000fe4000f8e020e */
[----:B------:R-:W-:-:S05]  /*5cc0*/  IMAD R11, R20, UR8, R11 ;  /* 0x00000008140b7c24 */ /* 0x000fca000f8e020b */
[----:B------:R-:W-:Y:S02]  /*5cd0*/  SEL R20, R11, R14, !P0 ;  /* 0x0000000e0b147207 */ /* 0x000fe40004000000 */
[----:B------:R-:W-:-:S07]  /*5ce0*/  SEL R11, R14, R11, !P0 ;  /* 0x0000000b0e0b7207 */ /* 0x000fce0004000000 */
.L_x_113:
[----:B------:R-:W-:Y:S05]  /*5cf0*/  BSYNC B1 ;  /* 0x0000000000017941 */ /* 0x000fea0003800000 */
.L_x_112:
[----:B------:R-:W-:-:S13]  /*5d00*/  LOP3.LUT P0, RZ, R4, 0xff, RZ, 0xc0, !PT ;  /* 0x000000ff04ff7812 */ /* 0x000fda000780c0ff */
[----:B------:R-:W-:Y:S05]  /*5d10*/  @P0 BRA `(.L_x_116) ;  /* 0xfffffff400380947 */ /* 0x000fea000383ffff */
[----:B------:R-:W-:Y:S05]  /*5d20*/  BSYNC B0 ;  /* 0x0000000000007941 */ /* 0x000fea0003800000 */
.L_x_105:
[----:B------:R-:W-:-:S03]  /*5d30*/  UMOV UR8, 0xffffffff ;  /* 0xffffffff00087882 */ /* 0x000fc60000000000 */
[----:B------:R-:W-:Y:S05]  /*5d40*/  BRA.DIV UR8, `(.L_x_117) ;  /* 0x0000000e080c7947 */ /* 0x000fea000b800000 */
[----:B------:R-:W-:-:S13]  /*5d50*/  ELECT P6, URZ, PT ;  /* 0x00000000003f782f */ /* 0x000fda00038c0000 */
.L_x_145:
[----:B------:R-:W-:Y:S04]  /*5d60*/  BSSY B0, `(.L_x_118) ;  /* 0x00000a9000007945 */ /* 0x000fe80003800000 */
[----:B------:R-:W-:Y:S05]  /*5d70*/  @!P6 BRA `(.L_x_119) ;  /* 0x00000008009ce947 */ /* 0x000fea0003800000 */
[----:B------:R-:W-:-:S04]  /*5d80*/  LOP3.LUT R19, R19, 0x2, RZ, 0xfc, !PT ;  /* 0x0000000213137812 */ /* 0x000fc800078efcff */
[----:B------:R-:W-:-:S13]  /*5d90*/  ISETP.NE.AND P0, PT, R19, 0x3, PT ;  /* 0x000000031300780c */ /* 0x000fda0003f05270 */
[----:B------:R-:W-:Y:S05]  /*5da0*/  @!P0 BRA `(.L_x_120) ;  /* 0x0000000000048947 */ /* 0x000fea0003800000 */
[----:B------:R-:W-:Y:S01]  /*5db0*/  BPT.TRAP 0x1 ;  /* 0x000000040000795c */ /* 0x000fe20000300000 */
.L_x_120:
[----:B------:R-:W0:Y:S01]  /*5dc0*/  S2R R3, SR_CgaCtaId ;  /* 0x0000000000037919 */ /* 0x000e220000008800 */
[----:B------:R-:W-:-:S04]  /*5dd0*/  MOV R2, 0x400 ;  /* 0x0000040000027802 */ /* 0x000fc80000000f00 */
[----:B0-----:R-:W-:Y:S02]  /*5de0*/  LEA R3, R3, R2, 0x18 ;  /* 0x0000000203037211 */ /* 0x001fe400078ec0ff */
[----:B------:R-:W-:-:S03]  /*5df0*/  SHF.L.U32 R2, R0, 0x1f, RZ ;  /* 0x0000001f00027819 */ /* 0x000fc600000006ff */
[----:B------:R-:W-:-:S04]  /*5e00*/  VIADD R3, R3, 0x90 ;  /* 0x0000009003037836 */ /* 0x000fc80000000000 */
[C---:B------:R-:W-:Y:S02]  /*5e10*/  IMAD R7, R12.reuse, 0x8, R3 ;  /* 0x000000080c077824 */ /* 0x040fe400078e0203 */
[----:B------:R-:W-:Y:S02]  /*5e20*/  VIADD R12, R12, 0x1 ;  /* 0x000000010c0c7836 */ /* 0x000fe40000000000 */
[----:B------:R-:W0:Y:S03]  /*5e30*/  SYNCS.PHASECHK.TRANS64.TRYWAIT P0, [R7+URZ], R2 ;  /* 0x00000002070075a7 */ /* 0x000e26000800017f */
[----:B------:R-:W-:-:S04]  /*5e40*/  ISETP.NE.AND P1, PT, R12, 0x12, PT ;  /* 0x000000120c00780c */ /* 0x000fc80003f25270 */
[----:B------:R-:W-:Y:S02]  /*5e50*/  SEL R5, RZ, 0x1, P1 ;  /* 0x00000001ff057807 */ /* 0x000fe40000800000 */
[----:B------:R-:W-:Y:S02]  /*5e60*/  SEL R12, R12, RZ, P1 ;  /* 0x000000ff0c0c7207 */ /* 0x000fe40000800000 */
[----:B------:R-:W-:-:S03]  /*5e70*/  LOP3.LUT R5, R0, R5, RZ, 0x3c, !PT ;  /* 0x0000000500057212 */ /* 0x000fc600078e3cff */
[----:B------:R-:W-:Y:S01]  /*5e80*/  IMAD R9, R12, 0x8, R3 ;  /* 0x000000080c097824 */ /* 0x000fe200078e0203 */
[----:B------:R-:W-:Y:S01]  /*5e90*/  SHF.L.U32 R4, R5, 0x1f, RZ ;  /* 0x0000001f05047819 */ /* 0x000fe200000006ff */
[----:B0-----:R-:W-:Y:S06]  /*5ea0*/  @!P0 BRA `(.L_x_121) ;  /* 0x0000000800d48947 */ /* 0x001fec0003800000 */
.L_x_146:
[----:B------:R-:W1:Y:S01]  /*5eb0*/  SYNCS.PHASECHK.TRANS64.TRYWAIT P0, [R9+URZ], R4 ;  /* 0x00000004090075a7 */ /* 0x000e62000800017f */
[----:B------:R-:W-:-:S05]  /*5ec0*/  VIADD R0, R12, 0x1 ;  /* 0x000000010c007836 */ /* 0x000fca0000000000 */
[----:B------:R-:W-:-:S04]  /*5ed0*/  ISETP.NE.AND P1, PT, R0, 0x12, PT ;  /* 0x000000120000780c */ /* 0x000fc80003f25270 */
[----:B0-----:R-:W-:Y:S02]  /*5ee0*/  SEL R2, RZ, 0x1, P1 ;  /* 0x00000001ff027807 */ /* 0x001fe40000800000 */
[----:B------:R-:W-:Y:S02]  /*5ef0*/  SEL R0, R0, RZ, P1 ;  /* 0x000000ff00007207 */ /* 0x000fe40000800000 */
[----:B------:R-:W-:-:S03]  /*5f00*/  LOP3.LUT R7, R5, R2, RZ, 0x3c, !PT ;  /* 0x0000000205077212 */ /* 0x000fc600078e3cff */
[----:B------:R-:W-:Y:S01]  /*5f10*/  IMAD R6, R0, 0x8, R3 ;  /* 0x0000000800067824 */ /* 0x000fe200078e0203 */
[----:B------:R-:W-:Y:S01]  /*5f20*/  SHF.L.U32 R5, R7, 0x1f, RZ ;  /* 0x0000001f07057819 */ /* 0x000fe200000006ff */
[----:B-1----:R-:W-:Y:S06]  /*5f30*/  @!P0 BRA `(.L_x_122) ;  /* 0x0000000800c48947 */ /* 0x002fec0003800000 */
.L_x_147:
[----:B------:R-:W1:Y:S01]  /*5f40*/  SYNCS.PHASECHK.TRANS64.TRYWAIT P0, [R6+URZ], R5 ;  /* 0x00000005060075a7 */ /* 0x000e62000800017f */
[----:B------:R-:W-:-:S05]  /*5f50*/  VIADD R0, R0, 0x1 ;  /* 0x0000000100007836 */ /* 0x000fca0000000000 */
[----:B------:R-:W-:-:S04]  /*5f60*/  ISETP.NE.AND P1, PT, R0, 0x12, PT ;  /* 0x000000120000780c */ /* 0x000fc80003f25270 */
[----:B------:R-:W-:Y:S02]  /*5f70*/  SEL R2, RZ, 0x1, P1 ;  /* 0x00000001ff027807 */ /* 0x000fe40000800000 */
[----:B------:R-:W-:Y:S02]  /*5f80*/  SEL R0, R0, RZ, P1 ;  /* 0x000000ff00007207 */ /* 0x000fe40000800000 */
[----:B------:R-:W-:-:S03]  /*5f90*/  LOP3.LUT R7, R7, R2, RZ, 0x3c, !PT ;  /* 0x0000000207077212 */ /* 0x000fc600078e3cff */
[----:B0-----:R-:W-:Y:S01]  /*5fa0*/  IMAD R9, R0, 0x8, R3 ;  /* 0x0000000800097824 */ /* 0x001fe200078e0203 */
[----:B------:R-:W-:Y:S01]  /*5fb0*/  SHF.L.U32 R4, R7, 0x1f, RZ ;  /* 0x0000001f07047819 */ /* 0x000fe200000006ff */
[----:B-1----:R-:W-:Y:S06]  /*5fc0*/  @!P0 BRA `(.L_x_123) ;  /* 0x0000000800b48947 */ /* 0x002fec0003800000 */
.L_x_148:
        /* <DEDUP_REMOVED lines=9> */
.L_x_149:
        /* <DEDUP_REMOVED lines=9> */
.L_x_150:
        /* <DEDUP_REMOVED lines=9> */
.L_x_151:
        /* <DEDUP_REMOVED lines=9> */
.L_x_152:
        /* <DEDUP_REMOVED lines=9> */
.L_x_153:
        /* <DEDUP_REMOVED lines=9> */
.L_x_154:
        /* <DEDUP_REMOVED lines=9> */
.L_x_155:
        /* <DEDUP_REMOVED lines=9> */
.L_x_156:
        /* <DEDUP_REMOVED lines=9> */
.L_x_157:
        /* <DEDUP_REMOVED lines=9> */
.L_x_158:
        /* <DEDUP_REMOVED lines=9> */
.L_x_159:
        /* <DEDUP_REMOVED lines=9> */
.L_x_160:
        /* <DEDUP_REMOVED lines=9> */
.L_x_161:
[----:B------:R-:W1:Y:S01]  /*6720*/  SYNCS.PHASECHK.TRANS64.TRYWAIT P0, [R6+URZ], R5 ;  /* 0x00000005060075a7 */ /* 0x000e62000800017f */
[----:B------:R-:W-:-:S05]  /*6730*/  VIADD R0, R0, 0x1 ;  /* 0x0000000100007836 */ /* 0x000fca0000000000 */
[----:B------:R-:W-:-:S04]  /*6740*/  ISETP.NE.AND P1, PT, R0, 0x12, PT ;  /* 0x000000120000780c */ /* 0x000fc80003f25270 */
[----:B------:R-:W-:Y:S02]  /*6750*/  SEL R2, RZ, 0x1, P1 ;  /* 0x00000001ff027807 */ /* 0x000fe40000800000 */
[----:B------:R-:W-:Y:S02]  /*6760*/  SEL R0, R0, RZ, P1 ;  /* 0x000000ff00007207 */ /* 0x000fe40000800000 */
[----:B------:R-:W-:Y:S01]  /*6770*/  LOP3.LUT R2, R7, R2, RZ, 0x3c, !PT ;  /* 0x0000000207027212 */ /* 0x000fe200078e3cff */
[----:B-1----:R-:W-:Y:S06]  /*6780*/  @!P0 BRA `(.L_x_137) ;  /* 0x0000000400dc8947 */ /* 0x002fec0003800000 */
.L_x_162:
[----:B------:R-:W-:Y:S01]  /*6790*/  IMAD R3, R0, 0x8, R3 ;  /* 0x0000000800037824 */ /* 0x000fe200078e0203 */
[----:B------:R-:W-:-:S07]  /*67a0*/  SHF.L.U32 R0, R2, 0x1f, RZ ;  /* 0x0000001f02007819 */ /* 0x000fce00000006ff */
.L_x_138:
[----:B--2---:R2:W3:Y:S02]  /*67b0*/  SYNCS.PHASECHK.TRANS64.TRYWAIT P0, [R3+URZ], R0 ;  /* 0x00000000030075a7 */ /* 0x0044e4000800017f */
[----:B---3--:R-:W-:Y:S05]  /*67c0*/  @!P0 NANOSLEEP.SYNCS 0x989680 ;  /* 0x009896800000895d */ /* 0x008fea0003900000 */
[----:B------:R-:W3:Y:S02]  /*67d0*/  @!P0 SYNCS.PHASECHK.TRANS64 P0, [R3+URZ], R0 ;  /* 0x00000000030085a7 */ /* 0x000ee4000800007f */
[----:B---3--:R-:W-:Y:S05]  /*67e0*/  @!P0 BRA `(.L_x_138) ;  /* 0xfffffffc00f08947 */ /* 0x008fea000383ffff */
.L_x_119:
[----:B------:R-:W-:Y:S05]  /*67f0*/  BSYNC B0 ;  /* 0x0000000000007941 */ /* 0x000fea0003800000 */
.L_x_118:
[----:B------:R-:W-:Y:S05]  /*6800*/  EXIT ;  /* 0x000000000000794d */ /* 0x000fea0003800000 */
.L_x_22:
[----:B---3--:R3:W4:Y:S02]  /*6810*/  SYNCS.PHASECHK.TRANS64.TRYWAIT P1, [R3+URZ], R0 ;  /* 0x00000000030075a7 */ /* 0x008724000802017f */
[----:B----4-:R-:W-:Y:S05]  /*6820*/  @!P1 NANOSLEEP.SYNCS 0x989680 ;  /* 0x009896800000995d */ /* 0x010fea0003900000 */
[----:B------:R-:W4:Y:S02]  /*6830*/  @!P1 SYNCS.PHASECHK.TRANS64 P1, [R3+URZ], R0 ;  /* 0x00000000030095a7 */ /* 0x000f24000802007f */
[----:B----4-:R-:W-:Y:S05]  /*6840*/  @!P1 BRA `(.L_x_22) ;  /* 0xfffffffc00f09947 */ /* 0x010fea000383ffff */
[----:B------:R-:W-:Y:S05]  /*6850*/  BRA `(.L_x_21) ;  /* 0xffffffac00a87947 */ /* 0x000fea000383ffff */
.L_x_27:
[----:B-1----:R1:W2:Y:S02]  /*6860*/  SYNCS.PHASECHK.TRANS64.TRYWAIT P1, [R5+URZ], R4 ;  /* 0x00000004050075a7 */ /* 0x0022a4000802017f */
[----:B--2---:R-:W-:Y:S05]  /*6870*/  @!P1 NANOSLEEP.SYNCS 0x989680 ;  /* 0x009896800000995d */ /* 0x004fea0003900000 */
[----:B------:R-:W2:Y:S02]  /*6880*/  @!P1 SYNCS.PHASECHK.TRANS64 P1, [R5+URZ], R4 ;  /* 0x00000004050095a7 */ /* 0x000ea4000802007f */
[----:B--2---:R-:W-:Y:S05]  /*6890*/  @!P1 BRA `(.L_x_27) ;  /* 0xfffffffc00f09947 */ /* 0x004fea000383ffff */
[----:B------:R-:W-:Y:S05]  /*68a0*/  BRA `(.L_x_26) ;  /* 0xffffffb000587947 */ /* 0x000fea000383ffff */
.L_x_106:
[----:B------:R-:W-:Y:S01]  /*68b0*/  BSSY B1, `(.L_x_139) ;  /* 0x0000006000017945 */ /* 0x000fe20003800000 */
[----:B------:R-:W-:-:S07]  /*68c0*/  IMAD.MOV.U32 R15, RZ, RZ, -0x1 ;  /* 0xffffffffff0f7424 */ /* 0x000fce00078e00ff */
[----:B------:R-:W-:Y:S05]  /*68d0*/  WARPSYNC.COLLECTIVE R15, `(.L_x_140) ;  /* 0x000000000f0c7348 */ /* 0x000fea0003c00000 */
[----:B------:R-:W-:Y:S02]  /*68e0*/  ELECT P6, UR62, PT ;  /* 0x00000000003e782f */ /* 0x000fe400038c0000 */
[----:B------:R-:W-:Y:S01]  /*68f0*/  MOV R14, UR62 ;  /* 0x0000003e000e7c02 */ /* 0x000fe20008000f00 */
[----:B------:R-:W-:Y:S10]  /*6900*/  ENDCOLLECTIVE ;  /* 0x000000000000791b */ /* 0x000ff40003800000 */
.L_x_140:
[----:B------:R-:W-:Y:S05]  /*6910*/  BSYNC B1 ;  /* 0x0000000000017941 */ /* 0x000fea0003800000 */
.L_x_139:
[----:B------:R-:W-:Y:S05]  /*6920*/  BRA `(.L_x_141) ;  /* 0xffffffe800407947 */ /* 0x000fea000383ffff */
.L_x_109:
[----:B0-----:R0:W1:Y:S02]  /*6930*/  SYNCS.PHASECHK.TRANS64.TRYWAIT P0, [R14+URZ+0x90], R7 ;  /* 0x000090070e0075a7 */ /* 0x001064000800017f */
[----:B-1----:R-:W-:Y:S05]  /*6940*/  @!P0 NANOSLEEP.SYNCS 0x989680 ;  /* 0x009896800000895d */ /* 0x002fea0003900000 */
[----:B------:R-:W1:Y:S02]  /*6950*/  @!P0 SYNCS.PHASECHK.TRANS64 P0, [R14+URZ+0x90], R7 ;  /* 0x000090070e0085a7 */ /* 0x000e64000800007f */
[----:B-1----:R-:W-:Y:S05]  /*6960*/  @!P0 BRA `(.L_x_109) ;  /* 0xfffffffc00f08947 */ /* 0x002fea000383ffff */
[----:B------:R-:W-:Y:S05]  /*6970*/  BRA `(.L_x_142) ;  /* 0xffffffe8007c7947 */ /* 0x000fea000383ffff */
.L_x_117:
[----:B------:R-:W-:Y:S01]  /*6980*/  BSSY B0, `(.L_x_143) ;  /* 0x0000006000007945 */ /* 0x000fe20003800000 */
[----:B------:R-:W-:-:S07]  /*6990*/  IMAD.MOV.U32 R15, RZ, RZ, -0x1 ;  /* 0xffffffffff0f7424 */ /* 0x000fce00078e00ff */
[----:B------:R-:W-:Y:S05]  /*69a0*/  WARPSYNC.COLLECTIVE R15, `(.L_x_144) ;  /* 0x000000000f0c7348 */ /* 0x000fea0003c00000 */
[----:B------:R-:W-:Y:S02]  /*69b0*/  ELECT P6, UR62, PT ;  /* 0x00000000003e782f */ /* 0x000fe400038c0000 */
[----:B------:R-:W-:Y:S01]  /*69c0*/  MOV R14, UR62 ;  /* 0x0000003e000e7c02 */ /* 0x000fe20008000f00 */
[----:B------:R-:W-:Y:S10]  /*69d0*/  ENDCOLLECTIVE ;  /* 0x000000000000791b */ /* 0x000ff40003800000 */
.L_x_144:
[----:B------:R-:W-:Y:S05]  /*69e0*/  BSYNC B0 ;  /* 0x0000000000007941 */ /* 0x000fea0003800000 */
.L_x_143:
[----:B------:R-:W-:Y:S05]  /*69f0*/  BRA `(.L_x_145) ;  /* 0xfffffff000d87947 */ /* 0x000fea000383ffff */
.L_x_121:
[----:B0-----:R0:W1:Y:S02]  /*6a00*/  SYNCS.PHASECHK.TRANS64.TRYWAIT P0, [R7+URZ], R2 ;  /* 0x00000002070075a7 */ /* 0x001064000800017f */
[----:B-1----:R-:W-:Y:S05]  /*6a10*/  @!P0 NANOSLEEP.SYNCS 0x989680 ;  /* 0x009896800000895d */ /* 0x002fea0003900000 */
[----:B------:R-:W1:Y:S02]  /*6a20*/  @!P0 SYNCS.PHASECHK.TRANS64 P0, [R7+URZ], R2 ;  /* 0x00000002070085a7 */ /* 0x000e64000800007f */
[----:B-1----:R-:W-:Y:S05]  /*6a30*/  @!P0 BRA `(.L_x_121) ;  /* 0xfffffffc00f08947 */ /* 0x002fea000383ffff */
[----:B------:R-:W-:Y:S05]  /*6a40*/  BRA `(.L_x_146) ;  /* 0xfffffff400187947 */ /* 0x000fea000383ffff */
.L_x_122:
[----:B0-----:R0:W1:Y:S02]  /*6a50*/  SYNCS.PHASECHK.TRANS64.TRYWAIT P0, [R9+URZ], R4 ;  /* 0x00000004090075a7 */ /* 0x001064000800017f */
[----:B-1----:R-:W-:Y:S05]  /*6a60*/  @!P0 NANOSLEEP.SYNCS 0x989680 ;  /* 0x009896800000895d */ /* 0x002fea0003900000 */
[----:B------:R-:W1:Y:S02]  /*6a70*/  @!P0 SYNCS.PHASECHK.TRANS64 P0, [R9+URZ], R4 ;  /* 0x00000004090085a7 */ /* 0x000e64000800007f */
[----:B-1----:R-:W-:Y:S05]  /*6a80*/  @!P0 BRA `(.L_x_122) ;  /* 0xfffffffc00f08947 */ /* 0x002fea000383ffff */
[----:B------:R-:W-:Y:S05]  /*6a90*/  BRA `(.L_x_147) ;  /* 0xfffffff400287947 */ /* 0x000fea000383ffff */
.L_x_123:
[----:B0-----:R0:W1:Y:S02]  /*6aa0*/  SYNCS.PHASECHK.TRANS64.TRYWAIT P0, [R6+URZ], R5 ;  /* 0x00000005060075a7 */ /* 0x001064000800017f */
[----:B-1----:R-:W-:Y:S05]  /*6ab0*/  @!P0 NANOSLEEP.SYNCS 0x989680 ;  /* 0x009896800000895d */ /* 0x002fea0003900000 */
[----:B------:R-:W1:Y:S02]  /*6ac0*/  @!P0 SYNCS.PHASECHK.TRANS64 P0, [R6+URZ], R5 ;  /* 0x00000005060085a7 */ /* 0x000e64000800007f */
[----:B-1----:R-:W-:Y:S05]  /*6ad0*/  @!P0 BRA `(.L_x_123) ;  /* 0xfffffffc00f08947 */ /* 0x002fea000383ffff */
[----:B------:R-:W-:Y:S05]  /*6ae0*/  BRA `(.L_x_148) ;  /* 0xfffffff400387947 */ /* 0x000fea000383ffff */
.L_x_124:
[----:B0-----:R0:W1:Y:S02]  /*6af0*/  SYNCS.PHASECHK.TRANS64.TRYWAIT P0, [R9+URZ], R4 ;  /* 0x00000004090075a7 */ /* 0x001064000800017f */
[----:B-1----:R-:W-:Y:S05]  /*6b00*/  @!P0 NANOSLEEP.SYNCS 0x989680 ;  /* 0x009896800000895d */ /* 0x002fea0003900000 */
[----:B------:R-:W1:Y:S02]  /*6b10*/  @!P0 SYNCS.PHASECHK.TRANS64 P0, [R9+URZ], R4 ;  /* 0x00000004090085a7 */ /* 0x000e64000800007f */
[----:B-1----:R-:W-:Y:S05]  /*6b20*/  @!P0 BRA `(.L_x_124) ;  /* 0xfffffffc00f08947 */ /* 0x002fea000383ffff */
[----:B------:R-:W-:Y:S05]  /*6b30*/  BRA `(.L_x_149) ;  /* 0xfffffff400487947 */ /* 0x000fea000383ffff */
.L_x_125:
[----:B0-----:R0:W1:Y:S02]  /*6b40*/  SYNCS.PHASECHK.TRANS64.TRYWAIT P0, [R6+URZ], R5 ;  /* 0x00000005060075a7 */ /* 0x001064000800017f */
[----:B-1----:R-:W-:Y:S05]  /*6b50*/  @!P0 NANOSLEEP.SYNCS 0x989680 ;  /* 0x009896800000895d */ /* 0x002fea0003900000 */
[----:B------:R-:W1:Y:S02]  /*6b60*/  @!P0 SYNCS.PHASECHK.TRANS64 P0, [R6+URZ], R5 ;  /* 0x00000005060085a7 */ /* 0x000e64000800007f */
[----:B-1----:R-:W-:Y:S05]  /*6b70*/  @!P0 BRA `(.L_x_125) ;  /* 0xfffffffc00f08947 */ /* 0x002fea000383ffff */
[----:B------:R-:W-:Y:S05]  /*6b80*/  BRA `(.L_x_150) ;  /* 0xfffffff400587947 */ /* 0x000fea000383ffff */
.L_x_126:
[----:B0-----:R0:W1:Y:S02]  /*6b90*/  SYNCS.PHASECHK.TRANS64.TRYWAIT P0, [R9+URZ], R4 ;  /* 0x00000004090075a7 */ /* 0x001064000800017f */
[----:B-1----:R-:W-:Y:S05]  /*6ba0*/  @!P0 NANOSLEEP.SYNCS 0x989680 ;  /* 0x009896800000895d */ /* 0x002fea0003900000 */
[----:B------:R-:W1:Y:S02]  /*6bb0*/  @!P0 SYNCS.PHASECHK.TRANS64 P0, [R9+URZ], R4 ;  /* 0x00000004090085a7 */ /* 0x000e64000800007f */
[----:B-1----:R-:W-:Y:S05]  /*6bc0*/  @!P0 BRA `(.L_x_126) ;  /* 0xfffffffc00f08947 */ /* 0x002fea000383ffff */
[----:B------:R-:W-:Y:S05]  /*6bd0*/  BRA `(.L_x_151) ;  /* 0xfffffff400687947 */ /* 0x000fea000383ffff */
.L_x_127:
[----:B0-----:R0:W1:Y:S02]  /*6be0*/  SYNCS.PHASECHK.TRANS64.TRYWAIT P0, [R6+URZ], R5 ;  /* 0x00000005060075a7 */ /* 0x001064000800017f */
[----:B-1----:R-:W-:Y:S05]  /*6bf0*/  @!P0 NANOSLEEP.SYNCS 0x989680 ;  /* 0x009896800000895d */ /* 0x002fea0003900000 */
[----:B------:R-:W1:Y:S02]  /*6c00*/  @!P0 SYNCS.PHASECHK.TRANS64 P0, [R6+URZ], R5 ;  /* 0x00000005060085a7 */ /* 0x000e64000800007f */
[----:B-1----:R-:W-:Y:S05]  /*6c10*/  @!P0 BRA `(.L_x_127) ;  /* 0xfffffffc00f08947 */ /* 0x002fea000383ffff */
[----:B------:R-:W-:Y:S05]  /*6c20*/  BRA `(.L_x_152) ;  /* 0xfffffff400787947 */ /* 0x000fea000383ffff */
.L_x_128:
[----:B0-----:R0:W1:Y:S02]  /*6c30*/  SYNCS.PHASECHK.TRANS64.TRYWAIT P0, [R9+URZ], R4 ;  /* 0x00000004090075a7 */ /* 0x001064000800017f */
[----:B-1----:R-:W-:Y:S05]  /*6c40*/  @!P0 NANOSLEEP.SYNCS 0x989680 ;  /* 0x009896800000895d */ /* 0x002fea0003900000 */
[----:B------:R-:W1:Y:S02]  /*6c50*/  @!P0 SYNCS.PHASECHK.TRANS64 P0, [R9+URZ], R4 ;  /* 0x00000004090085a7 */ /* 0x000e64000800007f */
[----:B-1----:R-:W-:Y:S05]  /*6c60*/  @!P0 BRA `(.L_x_128) ;  /* 0xfffffffc00f08947 */ /* 0x002fea000383ffff */
[----:B------:R-:W-:Y:S05]  /*6c70*/  BRA `(.L_x_153) ;  /* 0xfffffff400887947 */ /* 0x000fea000383ffff */
.L_x_129:
[----:B0-----:R0:W1:Y:S02]  /*6c80*/  SYNCS.PHASECHK.TRANS64.TRYWAIT P0, [R6+URZ], R5 ;  /* 0x00000005060075a7 */ /* 0x001064000800017f */
[----:B-1----:R-:W-:Y:S05]  /*6c90*/  @!P0 NANOSLEEP.SYNCS 0x989680 ;  /* 0x009896800000895d */ /* 0x002fea0003900000 */
[----:B------:R-:W1:Y:S02]  /*6ca0*/  @!P0 SYNCS.PHASECHK.TRANS64 P0, [R6+URZ], R5 ;  /* 0x00000005060085a7 */ /* 0x000e64000800007f */
[----:B-1----:R-:W-:Y:S05]  /*6cb0*/  @!P0 BRA `(.L_x_129) ;  /* 0xfffffffc00f08947 */ /* 0x002fea000383ffff */
[----:B------:R-:W-:Y:S05]  /*6cc0*/  BRA `(.L_x_154) ;  /* 0xfffffff400987947 */ /* 0x000fea000383ffff */
.L_x_130:
[----:B0-----:R0:W1:Y:S02]  /*6cd0*/  SYNCS.PHASECHK.TRANS64.TRYWAIT P0, [R9+URZ], R4 ;  /* 0x00000004090075a7 */ /* 0x001064000800017f */
[----:B-1----:R-:W-:Y:S05]  /*6ce0*/  @!P0 NANOSLEEP.SYNCS 0x989680 ;  /* 0x009896800000895d */ /* 0x002fea0003900000 */
[----:B------:R-:W1:Y:S02]  /*6cf0*/  @!P0 SYNCS.PHASECHK.TRANS64 P0, [R9+URZ], R4 ;  /* 0x00000004090085a7 */ /* 0x000e64000800007f */
[----:B-1----:R-:W-:Y:S05]  /*6d00*/  @!P0 BRA `(.L_x_130) ;  /* 0xfffffffc00f08947 */ /* 0x002fea000383ffff */
[----:B------:R-:W-:Y:S05]  /*6d10*/  BRA `(.L_x_155) ;  /* 0xfffffff400a87947 */ /* 0x000fea000383ffff */
.L_x_131:
[----:B0-----:R0:W1:Y:S02]  /*6d20*/  SYNCS.PHASECHK.TRANS64.TRYWAIT P0, [R6+URZ], R5 ;  /* 0x00000005060075a7 */ /* 0x001064000800017f */
[----:B-1----:R-:W-:Y:S05]  /*6d30*/  @!P0 NANOSLEEP.SYNCS 0x989680 ;  /* 0x009896800000895d */ /* 0x002fea0003900000 */
[----:B------:R-:W1:Y:S02]  /*6d40*/  @!P0 SYNCS.PHASECHK.TRANS64 P0, [R6+URZ], R5 ;  /* 0x00000005060085a7 */ /* 0x000e64000800007f */
[----:B-1----:R-:W-:Y:S05]  /*6d50*/  @!P0 BRA `(.L_x_131) ;  /* 0xfffffffc00f08947 */ /* 0x002fea000383ffff */
[----:B------:R-:W-:Y:S05]  /*6d60*/  BRA `(.L_x_156) ;  /* 0xfffffff400b87947 */ /* 0x000fea000383ffff */
.L_x_132:
[----:B0-----:R0:W1:Y:S02]  /*6d70*/  SYNCS.PHASECHK.TRANS64.TRYWAIT P0, [R9+URZ], R4 ;  /* 0x00000004090075a7 */ /* 0x001064000800017f */
[----:B-1----:R-:W-:Y:S05]  /*6d80*/  @!P0 NANOSLEEP.SYNCS 0x989680 ;  /* 0x009896800000895d */ /* 0x002fea0003900000 */
[----:B------:R-:W1:Y:S02]  /*6d90*/  @!P0 SYNCS.PHASECHK.TRANS64 P0, [R9+URZ], R4 ;  /* 0x00000004090085a7 */ /* 0x000e64000800007f */
[----:B-1----:R-:W-:Y:S05]  /*6da0*/  @!P0 BRA `(.L_x_132) ;  /* 0xfffffffc00f08947 */ /* 0x002fea000383ffff */
[----:B------:R-:W-:Y:S05]  /*6db0*/  BRA `(.L_x_157) ;  /* 0xfffffff400c87947 */ /* 0x000fea000383ffff */
.L_x_133:
[----:B0-----:R0:W1:Y:S02]  /*6dc0*/  SYNCS.PHASECHK.TRANS64.TRYWAIT P0, [R6+URZ], R5 ;  /* 0x00000005060075a7 */ /* 0x001064000800017f */
[----:B-1----:R-:W-:Y:S05]  /*6dd0*/  @!P0 NANOSLEEP.SYNCS 0x989680 ;  /* 0x009896800000895d */ /* 0x002fea0003900000 */
[----:B------:R-:W1:Y:S02]  /*6de0*/  @!P0 SYNCS.PHASECHK.TRANS64 P0, [R6+URZ], R5 ;  /* 0x00000005060085a7 */ /* 0x000e64000800007f */
[----:B-1----:R-:W-:Y:S05]  /*6df0*/  @!P0 BRA `(.L_x_133) ;  /* 0xfffffffc00f08947 */ /* 0x002fea000383ffff */
[----:B------:R-:W-:Y:S05]  /*6e00*/  BRA `(.L_x_158) ;  /* 0xfffffff400d87947 */ /* 0x000fea000383ffff */
.L_x_134:
[----:B0-----:R0:W1:Y:S02]  /*6e10*/  SYNCS.PHASECHK.TRANS64.TRYWAIT P0, [R9+URZ], R4 ;  /* 0x00000004090075a7 */ /* 0x001064000800017f */
[----:B-1----:R-:W-:Y:S05]  /*6e20*/  @!P0 NANOSLEEP.SYNCS 0x989680 ;  /* 0x009896800000895d */ /* 0x002fea0003900000 */
[----:B------:R-:W1:Y:S02]  /*6e30*/  @!P0 SYNCS.PHASECHK.TRANS64 P0, [R9+URZ], R4 ;  /* 0x00000004090085a7 */ /* 0x000e64000800007f */
[----:B-1----:R-:W-:Y:S05]  /*6e40*/  @!P0 BRA `(.L_x_134) ;  /* 0xfffffffc00f08947 */ /* 0x002fea000383ffff */
[----:B------:R-:W-:Y:S05]  /*6e50*/  BRA `(.L_x_159) ;  /* 0xfffffff400e87947 */ /* 0x000fea000383ffff */
.L_x_135:
[----:B0-----:R0:W1:Y:S02]  /*6e60*/  SYNCS.PHASECHK.TRANS64.TRYWAIT P0, [R6+URZ], R5 ;  /* 0x00000005060075a7 */ /* 0x001064000800017f */
[----:B-1----:R-:W-:Y:S05]  /*6e70*/  @!P0 NANOSLEEP.SYNCS 0x989680 ;  /* 0x009896800000895d */ /* 0x002fea0003900000 */
[----:B------:R-:W1:Y:S02]  /*6e80*/  @!P0 SYNCS.PHASECHK.TRANS64 P0, [R6+URZ], R5 ;  /* 0x00000005060085a7 */ /* 0x000e64000800007f */
[----:B-1----:R-:W-:Y:S05]  /*6e90*/  @!P0 BRA `(.L_x_135) ;  /* 0xfffffffc00f08947 */ /* 0x002fea000383ffff */
[----:B------:R-:W-:Y:S05]  /*6ea0*/  BRA `(.L_x_160) ;  /* 0xfffffff400f87947 */ /* 0x000fea000383ffff */
.L_x_136:
[----:B0-----:R0:W1:Y:S02]  /*6eb0*/  SYNCS.PHASECHK.TRANS64.TRYWAIT P0, [R9+URZ], R4 ;  /* 0x00000004090075a7 */ /* 0x001064000800017f */
[----:B-1----:R-:W-:Y:S05]  /*6ec0*/  @!P0 NANOSLEEP.SYNCS 0x989680 ;  /* 0x009896800000895d */ /* 0x002fea0003900000 */
[----:B------:R-:W1:Y:S02]  /*6ed0*/  @!P0 SYNCS.PHASECHK.TRANS64 P0, [R9+URZ], R4 ;  /* 0x00000004090085a7 */ /* 0x000e64000800007f */
[----:B-1----:R-:W-:Y:S05]  /*6ee0*/  @!P0 BRA `(.L_x_136) ;  /* 0xfffffffc00f08947 */ /* 0x002fea000383ffff */
[----:B------:R-:W-:Y:S05]  /*6ef0*/  BRA `(.L_x_161) ;  /* 0xfffffff800087947 */ /* 0x000fea000383ffff */
.L_x_137:
[----:B-1----:R1:W2:Y:S02]  /*6f00*/  SYNCS.PHASECHK.TRANS64.TRYWAIT P0, [R6+URZ], R5 ;  /* 0x00000005060075a7 */ /* 0x0022a4000800017f */
[----:B--2---:R-:W-:Y:S05]  /*6f10*/  @!P0 NANOSLEEP.SYNCS 0x989680 ;  /* 0x009896800000895d */ /* 0x004fea0003900000 */
[----:B------:R-:W2:Y:S02]  /*6f20*/  @!P0 SYNCS.PHASECHK.TRANS64 P0, [R6+URZ], R5 ;  /* 0x00000005060085a7 */ /* 0x000ea4000800007f */
[----:B--2---:R-:W-:Y:S05]  /*6f30*/  @!P0 BRA `(.L_x_137) ;  /* 0xfffffffc00f08947 */ /* 0x004fea000383ffff */
[----:B------:R-:W-:Y:S05]  /*6f40*/  BRA `(.L_x_162) ;  /* 0xfffffff800107947 */ /* 0x000fea000383ffff */
.L_x_163:
[----:B------:R-:W-:-:S00]  /*6f50*/  BRA `(.L_x_163) ;  /* 0xfffffffc00fc7947 */ /* 0x000fc0000383ffff */
[----:B------:R-:W-:-:S00]  /*6f60*/  NOP ;  /* 0x0000000000007918 */ /* 0x000fc00000000000 */
        /* <DEDUP_REMOVED lines=9> */
.L_x_164:


//--------------------- .nv.global.init           --------------------------
	.section	.nv.global.init,"aw",@progbits
.nv.global.init:
	.type		$str$22,@object
	.size		$str$22,($str$23 - $str$22)
$str$22:
        /*0000*/ 	.byte	0x6b, 0x5f, 0x74, 0x69, 0x6c, 0x65, 0x5f, 0x63, 0x6f, 0x75, 0x6e, 0x74, 0x20, 0x3e, 0x3d, 0x20
        /*0010*/ 	.byte	0x31, 0x00
	.type		$str$23,@object
	.size		$str$23,(__unnamed_1 - $str$23)
$str$23:
        /*0012*/ 	.byte	0x2f, 0x74, 0x6d, 0x70, 0x2f, 0x63, 0x75, 0x74, 0x6c, 0x61, 0x73, 0x73, 0x5f, 0x73, 0x77, 0x65
        /*0022*/ 	.byte	0x65, 0x70, 0x5f, 0x73, 0x72, 0x63, 0x2f, 0x69, 0x6e, 0x63, 0x6c, 0x75, 0x64, 0x65, 0x2f, 0x63
        /*0032*/ 	.byte	0x75, 0x74, 0x6c, 0x61, 0x73, 0x73, 0x2f, 0x67, 0x65, 0x6d, 0x6d, 0x2f, 0x63, 0x6f, 0x6c, 0x6c
        /*0042*/ 	.byte	0x65, 0x63, 0x74, 0x69, 0x76, 0x65, 0x2f, 0x73, 0x6d, 0x39, 0x30, 0x5f, 0x6d, 0x6d, 0x61, 0x5f
        /*0052*/ 	.byte	0x74, 0x6d, 0x61, 0x5f, 0x67, 0x6d, 0x6d, 0x61, 0x5f, 0x73, 0x73, 0x5f, 0x77, 0x61, 0x72, 0x70
        /*0062*/ 	.byte	0x73, 0x70, 0x65, 0x63, 0x69, 0x61, 0x6c, 0x69, 0x7a, 0x65, 0x64, 0x2e, 0x68, 0x70, 0x70, 0x00
	.type		__unnamed_1,@object
	.size		__unnamed_1,(.L_0 - __unnamed_1)
__unnamed_1:
        /*0072*/ 	.byte	0x76, 0x6f, 0x69, 0x64, 0x20, 0x63, 0x75, 0x74, 0x6c, 0x61, 0x73, 0x73, 0x3a, 0x3a, 0x67, 0x65
        /* <DEDUP_REMOVED lines=181> */
        /*0bd2*/ 	.byte	0x6e, 0x74, 0x69, 0x74, 0x79, 0x5d, 0x00
.L_0:


//--------------------- .nv.shared._ZN7cutlass13device_kernelINS_4gemm6kernel13GemmUniversalIN4cute5tupleIJiiiiEEENS1_10collective13CollectiveMmaINS1_34MainloopSm90TmaGmmaWarpSpecializedILi18ENS5_IJNS4_1CILi2EEESB_NSA_ILi1EEEEEENS1_35KernelTmaWarpSpecializedCooperativeEEENS5_IJNSA_ILi128EEENSA_ILi64EEENSA_ILi32EEEEEENS_10bfloat16_tENS5_IJlSC_lEEESK_SL_NS4_8TiledMMAINS4_8MMA_AtomIJNS4_4SM904GMMA27MMA_64x64x16_F32BF16BF16_SSILNSP_5MajorE0ELSR_0ELNSP_7ScaleInE1ELSS_1EEEEEENS4_6LayoutINS5_IJSB_SC_SC_EEENS5_IJSC_NSA_ILi0EEESX_EEEEENS5_IJNS4_10UnderscoreES10_S10_EEEEENS4_23SM90_TMA_LOAD_MULTICASTENS4_14ComposedLayoutINS4_7SwizzleILi2ELi4ELi3EEENS4_18smem_ptr_flag_bitsILi16EEENSV_INS5_IJNSA_ILi8EEESI_EEENS5_IJSI_SC_EEEEEEEvNS4_8identityES13_S1D_vS1E_EENS_8epilogue10collective6detail29Sm90TmaWarpSpecializedAdapterINS1H_15DefaultEpilogueISK_SL_SL_NS1G_6thread17LinearCombinationISK_Li1EffLNS1L_9ScaleType4KindE0ELNS_15FloatRoundStyleE2ESK_EENS1_15EpilogueDefaultEEEEEvvEEEEvNT_6ParamsE --------------------------
	.section	.nv.shared._ZN7cutlass13device_kernelINS_4gemm6kernel13GemmUniversalIN4cute5tupleIJiiiiEEENS1_10collective13CollectiveMmaINS1_34MainloopSm90TmaGmmaWarpSpecializedILi18ENS5_IJNS4_1CILi2EEESB_NSA_ILi1EEEEEENS1_35KernelTmaWarpSpecializedCooperativeEEENS5_IJNSA_ILi128EEENSA_ILi64EEENSA_ILi32EEEEEENS_10bfloat16_tENS5_IJlSC_lEEESK_SL_NS4_8TiledMMAINS4_8MMA_AtomIJNS4_4SM904GMMA27MMA_64x64x16_F32BF16BF16_SSILNSP_5MajorE0ELSR_0ELNSP_7ScaleInE1ELSS_1EEEEEENS4_6LayoutINS5_IJSB_SC_SC_EEENS5_IJSC_NSA_ILi0EEESX_EEEEENS5_IJNS4_10UnderscoreES10_S10_EEEEENS4_23SM90_TMA_LOAD_MULTICASTENS4_14ComposedLayoutINS4_7SwizzleILi2ELi4ELi3EEENS4_18smem_ptr_flag_bitsILi16EEENSV_INS5_IJNSA_ILi8EEESI_EEENS5_IJSI_SC_EEEEEEEvNS4_8identityES13_S1D_vS1E_EENS_8epilogue10collective6detail29Sm90TmaWarpSpecializedAdapterINS1H_15DefaultEpilogueISK_SL_SL_NS1G_6thread17LinearCombinationISK_Li1EffLNS1L_9ScaleType4KindE0ELNS_15FloatRoundStyleE2ESK_EENS1_15EpilogueDefaultEEEEEvvEEEEvNT_6ParamsE,"aw",@nobits
	.sectionflags	@""
	.align	16
	.zero		1024


//--------------------- .nv.shared.reserved.0     --------------------------
	.section	.nv.shared.reserved.0,"aw",@nobits
	.weak		__nv_reservedSMEM_offset_0_alias
	.size		__nv_reservedSMEM_offset_0_alias, 0, 0
	.other		__nv_reservedSMEM_offset_0_alias,@"STO_CUDA_RESERVED_SHARED STV_DEFAULT"
__nv_reservedSMEM_offset_0_alias:
	.zero		0


//--------------------- .nv.global                --------------------------
	.section	.nv.global,"aw",@nobits
.nv.global:
	.type		_ZN40_INTERNAL_1621a430_4_k_cu_ff5b6f3a_296034cute1_E,@object
	.size		_ZN40_INTERNAL_1621a430_4_k_cu_ff5b6f3a_296034cute1_E,(_ZN40_INTERNAL_1621a430_4_k_cu_ff5b6f3a_296034cuda3std3__45__cpo6cbeginE - _ZN40_INTERNAL_1621a430_4_k_cu_ff5b6f3a_296034cute1_E)
_ZN40_INTERNAL_1621a430_4_k_cu_ff5b6f3a_296034cute1_E:
	.zero		1
	.type		_ZN40_INTERNAL_1621a430_4_k_cu_ff5b6f3a_296034cuda3std3__45__cpo6cbeginE,@object
	.size		_ZN40_INTERNAL_1621a430_4_k_cu_ff5b6f3a_296034cuda3std3__45__cpo6cbeginE,(_ZN40_INTERNAL_1621a430_4_k_cu_ff5b6f3a_296034cuda3std3__48in_placeE - _ZN40_INTERNAL_1621a430_4_k_cu_ff5b6f3a_296034cuda3std3__45__cpo6cbeginE)
_ZN40_INTERNAL_1621a430_4_k_cu_ff5b6f3a_296034cuda3std3__45__cpo6cbeginE:
	.zero		1
	.type		_ZN40_INTERNAL_1621a430_4_k_cu_ff5b6f3a_296034cuda3std3__48in_placeE,@object
	.size		_ZN40_INTERNAL_1621a430_4_k_cu_ff5b6f3a_296034cuda3std3__48in_placeE,(_ZN40_INTERNAL_1621a430_4_k_cu_ff5b6f3a_296034cuda3std6ranges3__45__cpo9iter_moveE - _ZN40_INTERNAL_1621a430_4_k_cu_ff5b6f3a_296034cuda3std3__48in_placeE)
_ZN40_INTERNAL_1621a430_4_k_cu_ff5b6f3a_296034cuda3std3__48in_placeE:
	.zero		1
	.type		_ZN40_INTERNAL_1621a430_4_k_cu_ff5b6f3a_296034cuda3std6ranges3__45__cpo9iter_moveE,@object
	.size		_ZN40_INTERNAL_1621a430_4_k_cu_ff5b6f3a_296034cuda3std6ranges3__45__cpo9iter_moveE,(_ZN40_INTERNAL_1621a430_4_k_cu_ff5b6f3a_296034cuda3std3__45__cpo5beginE - _ZN40_INTERNAL_1621a430_4_k_cu_ff5b6f3a_296034cuda3std6ranges3__45__cpo9iter_moveE)
_ZN40_INTERNAL_1621a430_4_k_cu_ff5b6f3a_296034cuda3std6ranges3__45__cpo9iter_moveE:
	.zero		1
	.type		_ZN40_INTERNAL_1621a430_4_k_cu_ff5b6f3a_296034cuda3std3__45__cpo5beginE,@object
	.size		_ZN40_INTERNAL_1621a430_4_k_cu_ff5b6f3a_296034cuda3std3__45__cpo5beginE,(_ZN40_INTERNAL_1621a430_4_k_cu_ff5b6f3a_296034cuda3std3__442_GLOBAL__N__1621a430_4_k_cu_ff5b6f3a_296036ignoreE - _ZN40_INTERNAL_1621a430_4_k_cu_ff5b6f3a_296034cuda3std3__45__cpo5beginE)
_ZN40_INTERNAL_1621a430_4_k_cu_ff5b6f3a_296034cuda3std3__45__cpo5beginE:
	.zero		1
	.type		_ZN40_INTERNAL_1621a430_4_k_cu_ff5b6f3a_296034cuda3std3__442_GLOBAL__N__1621a430_4_k_cu_ff5b6f3a_296036ignoreE,@object
	.size		_ZN40_INTERNAL_1621a430_4_k_cu_ff5b6f3a_296034cuda3std3__442_GLOBAL__N__1621a430_4_k_cu_ff5b6f3a_296036ignoreE,(_ZN40_INTERNAL_1621a430_4_k_cu_ff5b6f3a_296034cute7productE - _ZN40_INTERNAL_1621a430_4_k_cu_ff5b6f3a_296034cuda3std3__442_GLOBAL__N__1621a430_4_k_cu_ff5b6f3a_296036ignoreE)
_ZN40_INTERNAL_1621a430_4_k_cu_ff5b6f3a_296034cuda3std3__442_GLOBAL__N__1621a430_4_k_cu_ff5b6f3a_296036ignoreE:
	.zero		1
	.type		_ZN40_INTERNAL_1621a430_4_k_cu_ff5b6f3a_296034cute7productE,@object
	.size		_ZN40_INTERNAL_1621a430_4_k_cu_ff5b6f3a_296034cute7productE,(_ZN40_INTERNAL_1621a430_4_k_cu_ff5b6f3a_296034cuda3std3__45__cpo3endE - _ZN40_INTERNAL_1621a430_4_k_cu_ff5b6f3a_296034cute7productE)
_ZN40_INTERNAL_1621a430_4_k_cu_ff5b6f3a_296034cute7productE:
	.zero		1
	.type		_ZN40_INTERNAL_1621a430_4_k_cu_ff5b6f3a_296034cuda3std3__45__cpo3endE,@object
	.size		_ZN40_INTERNAL_1621a430_4_k_cu_ff5b6f3a_296034cuda3std3__45__cpo3endE,(_ZN40_INTERNAL_1621a430_4_k_cu_ff5b6f3a_296034cuda3std3__419piecewise_constructE - _ZN40_INTERNAL_1621a430_4_k_cu_ff5b6f3a_296034cuda3std3__45__cpo3endE)
_ZN40_INTERNAL_1621a430_4_k_cu_ff5b6f3a_296034cuda3std3__45__cpo3endE:
	.zero		1
	.type		_ZN40_INTERNAL_1621a430_4_k_cu_ff5b6f3a_296034cuda3std3__419piecewise_constructE,@object
	.size		_ZN40_INTERNAL_1621a430_4_k_cu_ff5b6f3a_296034cuda3std3__419piecewise_constructE,(_ZN40_INTERNAL_1621a430_4_k_cu_ff5b6f3a_296034cuda3std3__45__cpo4cendE - _ZN40_INTERNAL_1621a430_4_k_cu_ff5b6f3a_296034cuda3std3__419piecewise_constructE)
_ZN40_INTERNAL_1621a430_4_k_cu_ff5b6f3a_296034cuda3std3__419piecewise_constructE:
	.zero		1
	.type		_ZN40_INTERNAL_1621a430_4_k_cu_ff5b6f3a_296034cuda3std3__45__cpo4cendE,@object
	.size		_ZN40_INTERNAL_1621a430_4_k_cu_ff5b6f3a_296034cuda3std3__45__cpo4cendE,(_ZN40_INTERNAL_1621a430_4_k_cu_ff5b6f3a_296034cuda3std6ranges3__45__cpo4swapE - _ZN40_INTERNAL_1621a430_4_k_cu_ff5b6f3a_296034cuda3std3__45__cpo4cendE)
_ZN40_INTERNAL_1621a430_4_k_cu_ff5b6f3a_296034cuda3std3__45__cpo4cendE:
	.zero		1
	.type		_ZN40_INTERNAL_1621a430_4_k_cu_ff5b6f3a_296034cuda3std6ranges3__45__cpo4swapE,@object
	.size		_ZN40_INTERNAL_1621a430_4_k_cu_ff5b6f3a_296034cuda3std6ranges3__45__cpo4swapE,(.L_8 - _ZN40_INTERNAL_1621a430_4_k_cu_ff5b6f3a_296034cuda3std6ranges3__45__cpo4swapE)
_ZN40_INTERNAL_1621a430_4_k_cu_ff5b6f3a_296034cuda3std6ranges3__45__cpo4swapE:
	.zero		1
.L_8:


//--------------------- .nv.constant0._ZN7cutlass13device_kernelINS_4gemm6kernel13GemmUniversalIN4cute5tupleIJiiiiEEENS1_10collective13CollectiveMmaINS1_34MainloopSm90TmaGmmaWarpSpecializedILi18ENS5_IJNS4_1CILi2EEESB_NSA_ILi1EEEEEENS1_35KernelTmaWarpSpecializedCooperativeEEENS5_IJNSA_ILi128EEENSA_ILi64EEENSA_ILi32EEEEEENS_10bfloat16_tENS5_IJlSC_lEEESK_SL_NS4_8TiledMMAINS4_8MMA_AtomIJNS4_4SM904GMMA27MMA_64x64x16_F32BF16BF16_SSILNSP_5MajorE0ELSR_0ELNSP_7ScaleInE1ELSS_1EEEEEENS4_6LayoutINS5_IJSB_SC_SC_EEENS5_IJSC_NSA_ILi0EEESX_EEEEENS5_IJNS4_10UnderscoreES10_S10_EEEEENS4_23SM90_TMA_LOAD_MULTICASTENS4_14ComposedLayoutINS4_7SwizzleILi2ELi4ELi3EEENS4_18smem_ptr_flag_bitsILi16EEENSV_INS5_IJNSA_ILi8EEESI_EEENS5_IJSI_SC_EEEEEEEvNS4_8identityES13_S1D_vS1E_EENS_8epilogue10collective6detail29Sm90TmaWarpSpecializedAdapterINS1H_15DefaultEpilogueISK_SL_SL_NS1G_6thread17LinearCombinationISK_Li1EffLNS1L_9ScaleType4KindE0ELNS_15FloatRoundStyleE2ESK_EENS1_15EpilogueDefaultEEEEEvvEEEEvNT_6ParamsE --------------------------
	.section	.nv.constant0._ZN7cutlass13device_kernelINS_4gemm6kernel13GemmUniversalIN4cute5tupleIJiiiiEEENS1_10collective13CollectiveMmaINS1_34MainloopSm90TmaGmmaWarpSpecializedILi18ENS5_IJNS4_1CILi2EEESB_NSA_ILi1EEEEEENS1_35KernelTmaWarpSpecializedCooperativeEEENS5_IJNSA_ILi128EEENSA_ILi64EEENSA_ILi32EEEEEENS_10bfloat16_tENS5_IJlSC_lEEESK_SL_NS4_8TiledMMAINS4_8MMA_AtomIJNS4_4SM904GMMA27MMA_64x64x16_F32BF16BF16_SSILNSP_5MajorE0ELSR_0ELNSP_7ScaleInE1ELSS_1EEEEEENS4_6LayoutINS5_IJSB_SC_SC_EEENS5_IJSC_NSA_ILi0EEESX_EEEEENS5_IJNS4_10UnderscoreES10_S10_EEEEENS4_23SM90_TMA_LOAD_MULTICASTENS4_14ComposedLayoutINS4_7SwizzleILi2ELi4ELi3EEENS4_18smem_ptr_flag_bitsILi16EEENSV_INS5_IJNSA_ILi8EEESI_EEENS5_IJSI_SC_EEEEEEEvNS4_8identityES13_S1D_vS1E_EENS_8epilogue10collective6detail29Sm90TmaWarpSpecializedAdapterINS1H_15DefaultEpilogueISK_SL_SL_NS1G_6thread17LinearCombinationISK_Li1EffLNS1L_9ScaleType4KindE0ELNS_15FloatRoundStyleE2ESK_EENS1_15EpilogueDefaultEEEEEvvEEEEvNT_6ParamsE,"a",@progbits
	.sectionflags	@""
	.align	4
.nv.constant0._ZN7cutlass13device_kernelINS_4gemm6kernel13GemmUniversalIN4cute5tupleIJiiiiEEENS1_10collective13CollectiveMmaINS1_34MainloopSm90TmaGmmaWarpSpecializedILi18ENS5_IJNS4_1CILi2EEESB_NSA_ILi1EEEEEENS1_35KernelTmaWarpSpecializedCooperativeEEENS5_IJNSA_ILi128EEENSA_ILi64EEENSA_ILi32EEEEEENS_10bfloat16_tENS5_IJlSC_lEEESK_SL_NS4_8TiledMMAINS4_8MMA_AtomIJNS4_4SM904GMMA27MMA_64x64x16_F32BF16BF16_SSILNSP_5MajorE0ELSR_0ELNSP_7ScaleInE1ELSS_1EEEEEENS4_6LayoutINS5_IJSB_SC_SC_EEENS5_IJSC_NSA_ILi0EEESX_EEEEENS5_IJNS4_10UnderscoreES10_S10_EEEEENS4_23SM90_TMA_LOAD_MULTICASTENS4_14ComposedLayoutINS4_7SwizzleILi2ELi4ELi3EEENS4_18smem_ptr_flag_bitsILi16EEENSV_INS5_IJNSA_ILi8EEESI_EEENS5_IJSI_SC_EEEEEEEvNS4_8identityES13_S1D_vS1E_EENS_8epilogue10collective6detail29Sm90TmaWarpSpecializedAdapterINS1H_15DefaultEpilogueISK_SL_SL_NS1G_6thread17LinearCombinationISK_Li1EffLNS1L_9ScaleType4KindE0ELNS_15FloatRoundStyleE2ESK_EENS1_15EpilogueDefaultEEEEEvvEEEEvNT_6ParamsE:
	.zero		1664


//--------------------- SYMBOLS --------------------------

	.type		.nv.reservedSmem.offset0,@object
	.size		.nv.reservedSmem.offset0,0x4
	.type		__assertfail,@function
